// auto-generated by cutlass_sweep.gemm — config: {"arch": "sm_100", "cluster_m": 1, "cluster_n": 2, "dtype": "e5m2", "stages": 5, "tile_k": 64, "tile_m": 128, "tile_n": 256}
#include "cutlass/cutlass.h"
#include "cutlass/gemm/collective/collective_builder.hpp"
#include "cutlass/gemm/device/gemm_universal_adapter.h"
#include "cutlass/gemm/kernel/gemm_universal.hpp"
#include "cutlass/epilogue/collective/collective_builder.hpp"

using ElemA = cutlass::float_e5m2_t;
using ElemB = cutlass::float_e5m2_t;
using ElemCD = cutlass::float_e5m2_t;
using Acc  = float;
using TileShape    = cute::Shape<cute::_128, cute::_256, cute::_64>;
using ClusterShape = cute::Shape<cute::_1, cute::_2, cute::_1>;

using CollectiveEpilogue = typename cutlass::epilogue::collective::CollectiveBuilder<
    cutlass::arch::Sm100, cutlass::arch::OpClassTensorOp,
    TileShape, ClusterShape,
    cutlass::epilogue::collective::EpilogueTileAuto,
    Acc, Acc,
    ElemCD, cutlass::layout::RowMajor, 128 / cutlass::sizeof_bits<ElemCD>::value,
    ElemCD, cutlass::layout::RowMajor, 128 / cutlass::sizeof_bits<ElemCD>::value,
    cutlass::epilogue::collective::EpilogueScheduleAuto
  >::CollectiveOp;

using CollectiveMainloop = typename cutlass::gemm::collective::CollectiveBuilder<
    cutlass::arch::Sm100, cutlass::arch::OpClassTensorOp,
    ElemA, cutlass::layout::RowMajor, 128 / cutlass::sizeof_bits<ElemA>::value,
    ElemB, cutlass::layout::ColumnMajor, 128 / cutlass::sizeof_bits<ElemB>::value,
    Acc,
    TileShape, ClusterShape,
    cutlass::gemm::collective::StageCount<5>,
    cutlass::gemm::collective::KernelScheduleAuto
  >::CollectiveOp;

using GemmKernel = cutlass::gemm::kernel::GemmUniversal<
    cute::Shape<int,int,int,int>,
    CollectiveMainloop,
    CollectiveEpilogue
>;
using Gemm = cutlass::gemm::device::GemmUniversalAdapter<GemmKernel>;

// Force the device kernel symbol into the cubin without needing a host main.
auto* _anchor = &cutlass::device_kernel<GemmKernel>;


// ===== COMPILED SASS (sm_100a) =====

	.target	sm_100a

	.elftype	@"ET_EXEC"


//--------------------- .note.nv.tkinfo           --------------------------
	.section	.note.nv.tkinfo,"",@"SHT_NOTE"
	.sectionflags	@"SHF_NOTE_NV_TKINFO"
	.tkinfo
        /*0018*/ 	.word	0x00000002
        /*0030*/ 	.string	""
        /*0030*/ 	.string	"ptxas"
        /*0030*/ 	.string	"Cuda compilation tools, release 13.0, V13.0.88"
        /*0030*/ 	.string	"Build cuda_13.0.r13.0/compiler.36424714_0"
        /*0030*/ 	.string	"-arch sm_100a -m 64 "



//--------------------- .note.nv.cuinfo           --------------------------
	.section	.note.nv.cuinfo,"",@"SHT_NOTE"
	.sectionflags	@"SHF_NOTE_NV_CUINFO"
        /*0018*/ 	.short	0x0002
        /*001a*/ 	.short	0x0064
        /*001c*/ 	.short	0x0082
	.zero		2


//--------------------- .nv.info                  --------------------------
	.section	.nv.info,"",@"SHT_CUDA_INFO"
	.align	4


	//----- nvinfo : EIATTR_REGCOUNT
	.align		4
        /*0000*/ 	.byte	0x04, 0x2f
        /*0002*/ 	.short	(.L_20 - .L_19)
	.align		4
.L_19:
        /*0004*/ 	.word	index@(_ZN7cutlass13device_kernelINS_4gemm6kernel13GemmUniversalIN4cute5tupleIJiiiiEEENS1_10collective13CollectiveMmaINS1_35MainloopSm100TmaUmmaWarpSpecializedILi5ELi2ELi2ENS5_IJNS4_1CILi1EEENSA_ILi2EEESB_EEEEENS5_IJNSA_ILi128EEENSA_ILi256EEENSA_ILi64EEEEEENS_12float_e5m2_tENS5_IJlSB_lEEESJ_SK_NS4_8TiledMMAINS4_8MMA_AtomIJNS4_10MMA_TraitsINS4_19SM100_MMA_F8F6F4_SSEJSJ_SJ_fSF_SG_NS4_17integral_constantINS4_4UMMA5MajorELSR_0EEESS_NSP_INSQ_7ScaleInELST_0EEESU_EEEEEENS4_6LayoutINS5_IJSB_SB_SB_EEENS5_IJNSA_ILi0EEESZ_SZ_EEEEENS5_IJNS4_10UnderscoreES12_S12_EEEEENS4_23SM90_TMA_LOAD_MULTICASTENS4_14ComposedLayoutINS4_7SwizzleILi2ELi4ELi3EEENS4_18smem_ptr_flag_bitsILi8EEENSX_INS5_IJNSA_ILi8EEESH_EEENS5_IJSH_SB_EEEEEEEvNS4_8identityENS4_13SM90_TMA_LOADES1F_vS1G_EENS_8epilogue10collective18CollectiveEpilogueINS1J_23Sm100TmaWarpSpecializedILi4ELi2ELi64ELb0ELb0EEEJSI_NS5_IJNSX_ISF_SB_EENSX_ISH_SB_EEEEESJ_SK_SJ_SK_NS1J_6fusion15FusionCallbacksIS1N_NS1R_17LinearCombinationISJ_fSJ_fLNS_15FloatRoundStyleE2EEESI_S1Q_JEEENS4_5SM1004TMEM4LOAD26SM100_TMEM_LOAD_32dp32b64xES1H_S1F_NS4_39AutoVectorizingCopyWithAssumedAlignmentILi128EEENS4_14SM90_TMA_STOREES1F_S22_S22_EEEvvEEEEvNT_6ParamsE)
        /*0008*/ 	.word	0x000000ce


	//----- nvinfo : EIATTR_FRAME_SIZE
	.align		4
.L_20:
        /*000c*/ 	.byte	0x04, 0x11
        /*000e*/ 	.short	(.L_22 - .L_21)
	.align		4
.L_21:
        /*0010*/ 	.word	index@($__internal_2_$__cuda_sm10x_tcgen05_guardrail_trap_unallocated_columns_being_dealloced)
        /*0014*/ 	.word	0x00000000


	//----- nvinfo : EIATTR_FRAME_SIZE
	.align		4
.L_22:
        /*0018*/ 	.byte	0x04, 0x11
        /*001a*/ 	.short	(.L_24 - .L_23)
	.align		4
.L_23:
        /*001c*/ 	.word	index@($__internal_1_$__cuda_sm10x_tcgen05_guardrail_trap_phase_invalid_during_alloc)
        /*0020*/ 	.word	0x00000000


	//----- nvinfo : EIATTR_FRAME_SIZE
	.align		4
.L_24:
        /*0024*/ 	.byte	0x04, 0x11
        /*0026*/ 	.short	(.L_26 - .L_25)
	.align		4
.L_25:
        /*0028*/ 	.word	index@($__internal_0_$__cuda_sm10x_tcgen05_guardrail_trap_col_being_dealloced_not_returned_by_alloc)
        /*002c*/ 	.word	0x00000000


	//----- nvinfo : EIATTR_FRAME_SIZE
	.align		4
.L_26:
        /*0030*/ 	.byte	0x04, 0x11
        /*0032*/ 	.short	(.L_28 - .L_27)
	.align		4
.L_27:
        /*0034*/ 	.word	index@(_ZN7cutlass13device_kernelINS_4gemm6kernel13GemmUniversalIN4cute5tupleIJiiiiEEENS1_10collective13CollectiveMmaINS1_35MainloopSm100TmaUmmaWarpSpecializedILi5ELi2ELi2ENS5_IJNS4_1CILi1EEENSA_ILi2EEESB_EEEEENS5_IJNSA_ILi128EEENSA_ILi256EEENSA_ILi64EEEEEENS_12float_e5m2_tENS5_IJlSB_lEEESJ_SK_NS4_8TiledMMAINS4_8MMA_AtomIJNS4_10MMA_TraitsINS4_19SM100_MMA_F8F6F4_SSEJSJ_SJ_fSF_SG_NS4_17integral_constantINS4_4UMMA5MajorELSR_0EEESS_NSP_INSQ_7ScaleInELST_0EEESU_EEEEEENS4_6LayoutINS5_IJSB_SB_SB_EEENS5_IJNSA_ILi0EEESZ_SZ_EEEEENS5_IJNS4_10UnderscoreES12_S12_EEEEENS4_23SM90_TMA_LOAD_MULTICASTENS4_14ComposedLayoutINS4_7SwizzleILi2ELi4ELi3EEENS4_18smem_ptr_flag_bitsILi8EEENSX_INS5_IJNSA_ILi8EEESH_EEENS5_IJSH_SB_EEEEEEEvNS4_8identityENS4_13SM90_TMA_LOADES1F_vS1G_EENS_8epilogue10collective18CollectiveEpilogueINS1J_23Sm100TmaWarpSpecializedILi4ELi2ELi64ELb0ELb0EEEJSI_NS5_IJNSX_ISF_SB_EENSX_ISH_SB_EEEEESJ_SK_SJ_SK_NS1J_6fusion15FusionCallbacksIS1N_NS1R_17LinearCombinationISJ_fSJ_fLNS_15FloatRoundStyleE2EEESI_S1Q_JEEENS4_5SM1004TMEM4LOAD26SM100_TMEM_LOAD_32dp32b64xES1H_S1F_NS4_39AutoVectorizingCopyWithAssumedAlignmentILi128EEENS4_14SM90_TMA_STOREES1F_S22_S22_EEEvvEEEEvNT_6ParamsE)
        /*0038*/ 	.word	0x00000000


	//----- nvinfo : EIATTR_MIN_STACK_SIZE
	.align		4
.L_28:
        /*003c*/ 	.byte	0x04, 0x12
        /*003e*/ 	.short	(.L_30 - .L_29)
	.align		4
.L_29:
        /*0040*/ 	.word	index@(_ZN7cutlass13device_kernelINS_4gemm6kernel13GemmUniversalIN4cute5tupleIJiiiiEEENS1_10collective13CollectiveMmaINS1_35MainloopSm100TmaUmmaWarpSpecializedILi5ELi2ELi2ENS5_IJNS4_1CILi1EEENSA_ILi2EEESB_EEEEENS5_IJNSA_ILi128EEENSA_ILi256EEENSA_ILi64EEEEEENS_12float_e5m2_tENS5_IJlSB_lEEESJ_SK_NS4_8TiledMMAINS4_8MMA_AtomIJNS4_10MMA_TraitsINS4_19SM100_MMA_F8F6F4_SSEJSJ_SJ_fSF_SG_NS4_17integral_constantINS4_4UMMA5MajorELSR_0EEESS_NSP_INSQ_7ScaleInELST_0EEESU_EEEEEENS4_6LayoutINS5_IJSB_SB_SB_EEENS5_IJNSA_ILi0EEESZ_SZ_EEEEENS5_IJNS4_10UnderscoreES12_S12_EEEEENS4_23SM90_TMA_LOAD_MULTICASTENS4_14ComposedLayoutINS4_7SwizzleILi2ELi4ELi3EEENS4_18smem_ptr_flag_bitsILi8EEENSX_INS5_IJNSA_ILi8EEESH_EEENS5_IJSH_SB_EEEEEEEvNS4_8identityENS4_13SM90_TMA_LOADES1F_vS1G_EENS_8epilogue10collective18CollectiveEpilogueINS1J_23Sm100TmaWarpSpecializedILi4ELi2ELi64ELb0ELb0EEEJSI_NS5_IJNSX_ISF_SB_EENSX_ISH_SB_EEEEESJ_SK_SJ_SK_NS1J_6fusion15FusionCallbacksIS1N_NS1R_17LinearCombinationISJ_fSJ_fLNS_15FloatRoundStyleE2EEESI_S1Q_JEEENS4_5SM1004TMEM4LOAD26SM100_TMEM_LOAD_32dp32b64xES1H_S1F_NS4_39AutoVectorizingCopyWithAssumedAlignmentILi128EEENS4_14SM90_TMA_STOREES1F_S22_S22_EEEvvEEEEvNT_6ParamsE)
        /*0044*/ 	.word	0x00000000
.L_30:


//--------------------- .nv.compat                --------------------------
	.section	.nv.compat,"",@"SHT_CUDA_COMPAT_INFO"
	.align	4
        /*0000*/ 	.byte	0x02, 0x09, 0x01, 0x00, 0x02, 0x02, 0x02, 0x00, 0x02, 0x05, 0x05, 0x00, 0x03, 0x07, 0x01, 0x01
        /*0010*/ 	.byte	0x02, 0x03, 0x01, 0x00, 0x02, 0x06, 0x01, 0x00, 0x04, 0x0b, 0x08, 0x00, 0x09, 0x00, 0x00, 0x00
        /*0020*/ 	.byte	0x00, 0x00, 0x00, 0x00


//--------------------- .nv.info._ZN7cutlass13device_kernelINS_4gemm6kernel13GemmUniversalIN4cute5tupleIJiiiiEEENS1_10collective13CollectiveMmaINS1_35MainloopSm100TmaUmmaWarpSpecializedILi5ELi2ELi2ENS5_IJNS4_1CILi1EEENSA_ILi2EEESB_EEEEENS5_IJNSA_ILi128EEENSA_ILi256EEENSA_ILi64EEEEEENS_12float_e5m2_tENS5_IJlSB_lEEESJ_SK_NS4_8TiledMMAINS4_8MMA_AtomIJNS4_10MMA_TraitsINS4_19SM100_MMA_F8F6F4_SSEJSJ_SJ_fSF_SG_NS4_17integral_constantINS4_4UMMA5MajorELSR_0EEESS_NSP_INSQ_7ScaleInELST_0EEESU_EEEEEENS4_6LayoutINS5_IJSB_SB_SB_EEENS5_IJNSA_ILi0EEESZ_SZ_EEEEENS5_IJNS4_10UnderscoreES12_S12_EEEEENS4_23SM90_TMA_LOAD_MULTICASTENS4_14ComposedLayoutINS4_7SwizzleILi2ELi4ELi3EEENS4_18smem_ptr_flag_bitsILi8EEENSX_INS5_IJNSA_ILi8EEESH_EEENS5_IJSH_SB_EEEEEEEvNS4_8identityENS4_13SM90_TMA_LOADES1F_vS1G_EENS_8epilogue10collective18CollectiveEpilogueINS1J_23Sm100TmaWarpSpecializedILi4ELi2ELi64ELb0ELb0EEEJSI_NS5_IJNSX_ISF_SB_EENSX_ISH_SB_EEEEESJ_SK_SJ_SK_NS1J_6fusion15FusionCallbacksIS1N_NS1R_17LinearCombinationISJ_fSJ_fLNS_15FloatRoundStyleE2EEESI_S1Q_JEEENS4_5SM1004TMEM4LOAD26SM100_TMEM_LOAD_32dp32b64xES1H_S1F_NS4_39AutoVectorizingCopyWithAssumedAlignmentILi128EEENS4_14SM90_TMA_STOREES1F_S22_S22_EEEvvEEEEvNT_6ParamsE --------------------------
	.section	.nv.info._ZN7cutlass13device_kernelINS_4gemm6kernel13GemmUniversalIN4cute5tupleIJiiiiEEENS1_10collective13CollectiveMmaINS1_35MainloopSm100TmaUmmaWarpSpecializedILi5ELi2ELi2ENS5_IJNS4_1CILi1EEENSA_ILi2EEESB_EEEEENS5_IJNSA_ILi128EEENSA_ILi256EEENSA_ILi64EEEEEENS_12float_e5m2_tENS5_IJlSB_lEEESJ_SK_NS4_8TiledMMAINS4_8MMA_AtomIJNS4_10MMA_TraitsINS4_19SM100_MMA_F8F6F4_SSEJSJ_SJ_fSF_SG_NS4_17integral_constantINS4_4UMMA5MajorELSR_0EEESS_NSP_INSQ_7ScaleInELST_0EEESU_EEEEEENS4_6LayoutINS5_IJSB_SB_SB_EEENS5_IJNSA_ILi0EEESZ_SZ_EEEEENS5_IJNS4_10UnderscoreES12_S12_EEEEENS4_23SM90_TMA_LOAD_MULTICASTENS4_14ComposedLayoutINS4_7SwizzleILi2ELi4ELi3EEENS4_18smem_ptr_flag_bitsILi8EEENSX_INS5_IJNSA_ILi8EEESH_EEENS5_IJSH_SB_EEEEEEEvNS4_8identityENS4_13SM90_TMA_LOADES1F_vS1G_EENS_8epilogue10collective18CollectiveEpilogueINS1J_23Sm100TmaWarpSpecializedILi4ELi2ELi64ELb0ELb0EEEJSI_NS5_IJNSX_ISF_SB_EENSX_ISH_SB_EEEEESJ_SK_SJ_SK_NS1J_6fusion15FusionCallbacksIS1N_NS1R_17LinearCombinationISJ_fSJ_fLNS_15FloatRoundStyleE2EEESI_S1Q_JEEENS4_5SM1004TMEM4LOAD26SM100_TMEM_LOAD_32dp32b64xES1H_S1F_NS4_39AutoVectorizingCopyWithAssumedAlignmentILi128EEENS4_14SM90_TMA_STOREES1F_S22_S22_EEEvvEEEEvNT_6ParamsE,"",@"SHT_CUDA_INFO"
	.sectionflags	@""
	.align	4


	//----- nvinfo : EIATTR_CUDA_API_VERSION
	.align		4
        /*0000*/ 	.byte	0x04, 0x37
        /*0002*/ 	.short	(.L_32 - .L_31)
.L_31:
        /*0004*/ 	.word	0x00000082


	//----- nvinfo : EIATTR_KPARAM_INFO
	.align		4
.L_32:
        /*0008*/ 	.byte	0x04, 0x17
        /*000a*/ 	.short	(.L_34 - .L_33)
.L_33:
        /*000c*/ 	.word	0x00000000
        /*0010*/ 	.short	0x0000
        /*0012*/ 	.short	0x0000
        /*0014*/ 	.byte	0x00, 0xf0, 0x01, 0x20


	//----- nvinfo : EIATTR_AT_ENTRY_FRAGMENTS
	.align		4
.L_34:
        /*0018*/ 	.byte	0x04, 0x4f
        /*001a*/ 	.short	(.L_36 - .L_35)


	//   ....[0]....
.L_35:
        /*001c*/ 	.word	0x00000006


	//----- nvinfo : EIATTR_RESERVED_SMEM_USED
	.align		4
.L_36:
        /*0020*/ 	.byte	0x01, 0x41
	.zero		2


	//----- nvinfo : EIATTR_SPARSE_MMA_MASK
	.align		4
        /*0024*/ 	.byte	0x03, 0x50
        /*0026*/ 	.short	0x0000


	//----- nvinfo : EIATTR_TCGEN05_1CTA_USED
	.align		4
        /*0028*/ 	.byte	0x01, 0x51
	.zero		2


	//----- nvinfo : EIATTR_MAXREG_COUNT
	.align		4
        /*002c*/ 	.byte	0x03, 0x1b
        /*002e*/ 	.short	0x00ff


	//----- nvinfo : EIATTR_NUM_BARRIERS
	.align		4
        /*0030*/ 	.byte	0x02, 0x4c
        /*0032*/ 	.byte	0x07
	.zero		1


	//----- nvinfo : EIATTR_EXTERNS
	.align		4
        /*0034*/ 	.byte	0x04, 0x0f
        /*0036*/ 	.short	(.L_38 - .L_37)


	//   ....[0]....
	.align		4
.L_37:
        /*0038*/ 	.word	index@(__assertfail)


	//----- nvinfo : EIATTR_MERCURY_ISA_VERSION
	.align		4
.L_38:
        /*003c*/ 	.byte	0x03, 0x5f
        /*003e*/ 	.short	0x0101


	//----- nvinfo : EIATTR_INT_WARP_WIDE_INSTR_OFFSETS
	.align		4
        /*0040*/ 	.byte	0x04, 0x31
        /*0042*/ 	.short	(.L_40 - .L_39)


	//   ....[0]....
.L_39:
        /*0044*/ 	.word	0x00003b00


	//   ....[1]....
        /*0048*/ 	.word	0x00003b20


	//   ....[2]....
        /*004c*/ 	.word	0x00003b50


	//   ....[3]....
        /*0050*/ 	.word	0x000046d0


	//   ....[4]....
        /*0054*/ 	.word	0x00004740


	//   ....[5]....
        /*0058*/ 	.word	0x00004810


	//   ....[6]....
        /*005c*/ 	.word	0x00004890


	//   ....[7]....
        /*0060*/ 	.word	0x00004980


	//   ....[8]....
        /*0064*/ 	.word	0x00004a00


	//   ....[9]....
        /*0068*/ 	.word	0x00004ae0


	//   ....[10]....
        /*006c*/ 	.word	0x00004b90


	//----- nvinfo : EIATTR_COOP_GROUP_MASK_REGIDS
	.align		4
.L_40:
        /*0070*/ 	.byte	0x04, 0x29
        /*0072*/ 	.short	(.L_42 - .L_41)


	//   ....[0]....
.L_41:
        /*0074*/ 	.word	0xffffffff


	//   ....[1]....
        /*0078*/ 	.word	0xffffffff


	//   ....[2]....
        /*007c*/ 	.word	0xffffffff


	//   ....[3]....
        /*0080*/ 	.word	0xffffffff


	//   ....[4]....
        /*0084*/ 	.word	0xffffffff


	//   ....[5]....
        /*0088*/ 	.word	0xffffffff


	//   ....[6]....
        /*008c*/ 	.word	0xffffffff


	//   ....[7]....
        /*0090*/ 	.word	0xffffffff


	//   ....[8]....
        /*0094*/ 	.word	0xffffffff


	//   ....[9]....
        /*0098*/ 	.word	0xffffffff


	//   ....[10]....
        /*009c*/ 	.word	0xffffffff


	//   ....[11]....
        /*00a0*/ 	.word	0xffffffff


	//   ....[12]....
        /*00a4*/ 	.word	0xffffffff


	//   ....[13]....
        /*00a8*/ 	.word	0xffffffff


	//----- nvinfo : EIATTR_COOP_GROUP_INSTR_OFFSETS
	.align		4
.L_42:
        /*00ac*/ 	.byte	0x04, 0x28
        /*00ae*/ 	.short	(.L_44 - .L_43)


	//   ....[0]....
.L_43:
        /*00b0*/ 	.word	0x00000080


	//   ....[1]....
        /*00b4*/ 	.word	0x000004f0


	//   ....[2]....
        /*00b8*/ 	.word	0x000006c0


	//   ....[3]....
        /*00bc*/ 	.word	0x00000860


	//   ....[4]....
        /*00c0*/ 	.word	0x00000960


	//   ....[5]....
        /*00c4*/ 	.word	0x00000ad0


	//   ....[6]....
        /*00c8*/ 	.word	0x00000c30


	//   ....[7]....
        /*00cc*/ 	.word	0x00000de0


	//   ....[8]....
        /*00d0*/ 	.word	0x00001fe0


	//   ....[9]....
        /*00d4*/ 	.word	0x00002f50


	//   ....[10]....
        /*00d8*/ 	.word	0x00003160


	//   ....[11]....
        /*00dc*/ 	.word	0x00003190


	//   ....[12]....
        /*00e0*/ 	.word	0x000039e0


	//   ....[13]....
        /*00e4*/ 	.word	0x00003c10


	//----- nvinfo : EIATTR_VRC_CTA_INIT_COUNT
	.align		4
.L_44:
        /*00e8*/ 	.byte	0x02, 0x4a
        /*00ea*/ 	.byte	0x80
	.zero		1


	//----- nvinfo : EIATTR_SYSCALL_OFFSETS
	.align		4
        /*00ec*/ 	.byte	0x04, 0x46
        /*00ee*/ 	.short	(.L_46 - .L_45)


	//   ....[0]....
.L_45:
        /*00f0*/ 	.word	0x00005810


	//   ....[1]....
        /*00f4*/ 	.word	0x00005950


	//   ....[2]....
        /*00f8*/ 	.word	0x000061e0


	//   ....[3]....
        /*00fc*/ 	.word	0x00007800


	//   ....[4]....
        /*0100*/ 	.word	0x00008db0


	//   ....[5]....
        /*0104*/ 	.word	0x0000a380


	//----- nvinfo : EIATTR_MBARRIER_INSTR_OFFSETS
	.align		4
.L_46:
        /*0108*/ 	.byte	0x04, 0x39
        /*010a*/ 	.short	(.L_48 - .L_47)


	//   ....[0]....
.L_47:
        /*010c*/ 	.word	0x00000610
        /*0110*/ 	.word	0x000000ff
        /*0114*/ 	.word	0x00000000
        /*0118*/ 	.short	0x0100
        /*011a*/ 	.byte	0x04
	.zero		1


	//   ....[1]....
        /*011c*/ 	.word	0x00000620
        /*0120*/ 	.word	0x000000ff
        /*0124*/ 	.word	0x00000028
        /*0128*/ 	.short	0x0100
        /*012a*/ 	.byte	0x04
	.zero		1


	//   ....[2]....
        /*012c*/ 	.word	0x00000630
        /*0130*/ 	.word	0x000000ff
        /*0134*/ 	.word	0x00000008
        /*0138*/ 	.short	0x0100
        /*013a*/ 	.byte	0x04
	.zero		1


	//   ....[3]....
        /*013c*/ 	.word	0x00000640
        /*0140*/ 	.word	0x000000ff
        /*0144*/ 	.word	0x00000030
        /*0148*/ 	.short	0x0100
        /*014a*/ 	.byte	0x04
	.zero		1


	//   ....[4]....
        /*014c*/ 	.word	0x00000650
        /*0150*/ 	.word	0x000000ff
        /*0154*/ 	.word	0x00000010
        /*0158*/ 	.short	0x0100
        /*015a*/ 	.byte	0x04
	.zero		1


	//   ....[5]....
        /*015c*/ 	.word	0x00000660
        /*0160*/ 	.word	0x000000ff
        /*0164*/ 	.word	0x00000038
        /*0168*/ 	.short	0x0100
        /*016a*/ 	.byte	0x04
	.zero		1


	//   ....[6]....
        /*016c*/ 	.word	0x00000670
        /*0170*/ 	.word	0x000000ff
        /*0174*/ 	.word	0x00000018
        /*0178*/ 	.short	0x0100
        /*017a*/ 	.byte	0x04
	.zero		1


	//   ....[7]....
        /*017c*/ 	.word	0x00000680
        /*0180*/ 	.word	0x000000ff
        /*0184*/ 	.word	0x00000040
        /*0188*/ 	.short	0x0100
        /*018a*/ 	.byte	0x04
	.zero		1


	//   ....[8]....
        /*018c*/ 	.word	0x00000690
        /*0190*/ 	.word	0x000000ff
        /*0194*/ 	.word	0x00000020
        /*0198*/ 	.short	0x0100
        /*019a*/ 	.byte	0x04
	.zero		1


	//   ....[9]....
        /*019c*/ 	.word	0x000006a0
        /*01a0*/ 	.word	0x000000ff
        /*01a4*/ 	.word	0x00000048
        /*01a8*/ 	.short	0x0100
        /*01aa*/ 	.byte	0x04
	.zero		1


	//   ....[10]....
        /*01ac*/ 	.word	0x000007d0
        /*01b0*/ 	.word	0x000000ff
        /*01b4*/ 	.word	0x00000050
        /*01b8*/ 	.short	0x0100
        /*01ba*/ 	.byte	0x04
	.zero		1


	//   ....[11]....
        /*01bc*/ 	.word	0x000007e0
        /*01c0*/ 	.word	0x000000ff
        /*01c4*/ 	.word	0x00000070
        /*01c8*/ 	.short	0x0100
        /*01ca*/ 	.byte	0x04
	.zero		1


	//   ....[12]....
        /*01cc*/ 	.word	0x000007f0
        /*01d0*/ 	.word	0x000000ff
        /*01d4*/ 	.word	0x00000058
        /*01d8*/ 	.short	0x0100
        /*01da*/ 	.byte	0x04
	.zero		1


	//   ....[13]....
        /*01dc*/ 	.word	0x00000800
        /*01e0*/ 	.word	0x000000ff
        /*01e4*/ 	.word	0x00000078
        /*01e8*/ 	.short	0x0100
        /*01ea*/ 	.byte	0x04
	.zero		1


	//   ....[14]....
        /*01ec*/ 	.word	0x00000810
        /*01f0*/ 	.word	0x000000ff
        /*01f4*/ 	.word	0x00000060
        /*01f8*/ 	.short	0x0100
        /*01fa*/ 	.byte	0x04
	.zero		1


	//   ....[15]....
        /*01fc*/ 	.word	0x00000820
        /*0200*/ 	.word	0x000000ff
        /*0204*/ 	.word	0x00000080
        /*0208*/ 	.short	0x0100
        /*020a*/ 	.byte	0x04
	.zero		1


	//   ....[16]....
        /*020c*/ 	.word	0x00000830
        /*0210*/ 	.word	0x000000ff
        /*0214*/ 	.word	0x00000068
        /*0218*/ 	.short	0x0100
        /*021a*/ 	.byte	0x04
	.zero		1


	//   ....[17]....
        /*021c*/ 	.word	0x00000840
        /*0220*/ 	.word	0x000000ff
        /*0224*/ 	.word	0x00000088
        /*0228*/ 	.short	0x0100
        /*022a*/ 	.byte	0x04
	.zero		1


	//   ....[18]....
        /*022c*/ 	.word	0x00000930
        /*0230*/ 	.word	0x000000ff
        /*0234*/ 	.word	0x00000090
        /*0238*/ 	.short	0x0100
        /*023a*/ 	.byte	0x06
	.zero		1


	//   ....[19]....
        /*023c*/ 	.word	0x00000940
        /*0240*/ 	.word	0x000000ff
        /*0244*/ 	.word	0x00000098
        /*0248*/ 	.short	0x0100
        /*024a*/ 	.byte	0x06
	.zero		1


	//   ....[20]....
        /*024c*/ 	.word	0x00000a80
        /*0250*/ 	.word	0x000000ff
        /*0254*/ 	.word	0x000000a0
        /*0258*/ 	.short	0x0100
        /*025a*/ 	.byte	0x06
	.zero		1


	//   ....[21]....
        /*025c*/ 	.word	0x00000a90
        /*0260*/ 	.word	0x000000ff
        /*0264*/ 	.word	0x000000b0
        /*0268*/ 	.short	0x0100
        /*026a*/ 	.byte	0x06
	.zero		1


	//   ....[22]....
        /*026c*/ 	.word	0x00000aa0
        /*0270*/ 	.word	0x000000ff
        /*0274*/ 	.word	0x000000a8
        /*0278*/ 	.short	0x0100
        /*027a*/ 	.byte	0x06
	.zero		1


	//   ....[23]....
        /*027c*/ 	.word	0x00000ab0
        /*0280*/ 	.word	0x000000ff
        /*0284*/ 	.word	0x000000b8
        /*0288*/ 	.short	0x0100
        /*028a*/ 	.byte	0x06
	.zero		1


	//   ....[24]....
        /*028c*/ 	.word	0x00000be0
        /*0290*/ 	.word	0x000000ff
        /*0294*/ 	.word	0x000000c0
        /*0298*/ 	.short	0x0100
        /*029a*/ 	.byte	0x04
	.zero		1


	//   ....[25]....
        /*029c*/ 	.word	0x00000bf0
        /*02a0*/ 	.word	0x000000ff
        /*02a4*/ 	.word	0x000000d0
        /*02a8*/ 	.short	0x0100
        /*02aa*/ 	.byte	0x04
	.zero		1


	//   ....[26]....
        /*02ac*/ 	.word	0x00000c00
        /*02b0*/ 	.word	0x000000ff
        /*02b4*/ 	.word	0x000000c8
        /*02b8*/ 	.short	0x0100
        /*02ba*/ 	.byte	0x04
	.zero		1


	//   ....[27]....
        /*02bc*/ 	.word	0x00000c10
        /*02c0*/ 	.word	0x000000ff
        /*02c4*/ 	.word	0x000000d8
        /*02c8*/ 	.short	0x0100
        /*02ca*/ 	.byte	0x04
	.zero		1


	//   ....[28]....
        /*02cc*/ 	.word	0x00000d00
        /*02d0*/ 	.word	0x000000ff
        /*02d4*/ 	.word	0x000000e0
        /*02d8*/ 	.short	0x0100
        /*02da*/ 	.byte	0x04
	.zero		1


	//   ....[29]....
        /*02dc*/ 	.word	0x00000d10
        /*02e0*/ 	.word	0x000000ff
        /*02e4*/ 	.word	0x000000f0
        /*02e8*/ 	.short	0x0100
        /*02ea*/ 	.byte	0x04
	.zero		1


	//   ....[30]....
        /*02ec*/ 	.word	0x00000d20
        /*02f0*/ 	.word	0x000000ff
        /*02f4*/ 	.word	0x000000e8
        /*02f8*/ 	.short	0x0100
        /*02fa*/ 	.byte	0x04
	.zero		1


	//   ....[31]....
        /*02fc*/ 	.word	0x00000d30
        /*0300*/ 	.word	0x000000ff
        /*0304*/ 	.word	0x000000f8
        /*0308*/ 	.short	0x0100
        /*030a*/ 	.byte	0x04
	.zero		1


	//   ....[32]....
        /*030c*/ 	.word	0x00001890
        /*0310*/ 	.word	0x00000000
        /*0314*/ 	.word	0x000000f0
        /*0318*/ 	.short	0x010a
        /*031a*/ 	.byte	0xff
	.zero		1


	//   ....[33]....
        /*031c*/ 	.word	0x000018b0
        /*0320*/ 	.word	0x00000000
        /*0324*/ 	.word	0x000000e0
        /*0328*/ 	.short	0x0101
        /*032a*/ 	.byte	0xff
	.zero		1


	//   ....[34]....
        /*032c*/ 	.word	0x00001970
        /*0330*/ 	.word	0x000000ff
        /*0334*/ 	.word	0x00000028
        /*0338*/ 	.short	0x010a
        /*033a*/ 	.byte	0x04
	.zero		1


	//   ....[35]....
        /*033c*/ 	.word	0x000019f0
        /*0340*/ 	.word	0x000000ff
        /*0344*/ 	.word	0x00000028
        /*0348*/ 	.short	0x010a
        /*034a*/ 	.byte	0x21
	.zero		1


	//   ....[36]....
        /*034c*/ 	.word	0x00001b80
        /*0350*/ 	.word	0x000000ff
        /*0354*/ 	.word	0x00000028
        /*0358*/ 	.short	0x010a
        /*035a*/ 	.byte	0x08
	.zero		1


	//   ....[37]....
        /*035c*/ 	.word	0x00001ca0
        /*0360*/ 	.word	0x000000ff
        /*0364*/ 	.word	0x00000098
        /*0368*/ 	.short	0x0101
        /*036a*/ 	.byte	0x07
	.zero		1


	//   ....[38]....
        /*036c*/ 	.word	0x00001cc0
        /*0370*/ 	.word	0x000000ff
        /*0374*/ 	.word	0x00000028
        /*0378*/ 	.short	0x010a
        /*037a*/ 	.byte	0x04
	.zero		1


	//   ....[39]....
        /*037c*/ 	.word	0x00001d40
        /*0380*/ 	.word	0x000000ff
        /*0384*/ 	.word	0x00000028
        /*0388*/ 	.short	0x010a
        /*038a*/ 	.byte	0x11
	.zero		1


	//   ....[40]....
        /*038c*/ 	.word	0x00001ed0
        /*0390*/ 	.word	0x000000ff
        /*0394*/ 	.word	0x00000028
        /*0398*/ 	.short	0x010a
        /*039a*/ 	.byte	0x06
	.zero		1


	//   ....[41]....
        /*039c*/ 	.word	0x00002010
        /*03a0*/ 	.word	0x00000003
        /*03a4*/ 	.word	0x000000a0
        /*03a8*/ 	.short	0x010a
        /*03aa*/ 	.byte	0xff
	.zero		1


	//   ....[42]....
        /*03ac*/ 	.word	0x00002160
        /*03b0*/ 	.word	0x00000000
        /*03b4*/ 	.word	0x00000000
        /*03b8*/ 	.short	0x0101
        /*03ba*/ 	.byte	0xff
	.zero		1


	//   ....[43]....
        /*03bc*/ 	.word	0x00002710
        /*03c0*/ 	.word	0x000000ff
        /*03c4*/ 	.word	0x00000000
        /*03c8*/ 	.short	0x010a
        /*03ca*/ 	.byte	0x04
	.zero		1


	//   ....[44]....
        /*03cc*/ 	.word	0x000027a0
        /*03d0*/ 	.word	0x000000ff
        /*03d4*/ 	.word	0x00000000
        /*03d8*/ 	.short	0x010a
        /*03da*/ 	.byte	0x05
	.zero		1


	//   ....[45]....
        /*03dc*/ 	.word	0x00002830
        /*03e0*/ 	.word	0x000000ff
        /*03e4*/ 	.word	0x00000000
        /*03e8*/ 	.short	0x010a
        /*03ea*/ 	.byte	0x05
	.zero		1


	//   ....[46]....
        /*03ec*/ 	.word	0x000028c0
        /*03f0*/ 	.word	0x000000ff
        /*03f4*/ 	.word	0x00000000
        /*03f8*/ 	.short	0x010a
        /*03fa*/ 	.byte	0x05
	.zero		1


	//   ....[47]....
        /*03fc*/ 	.word	0x00002960
        /*0400*/ 	.word	0x00000000
        /*0404*/ 	.word	0x00000000
        /*0408*/ 	.short	0x010a
        /*040a*/ 	.byte	0xff
	.zero		1


	//   ....[48]....
        /*040c*/ 	.word	0x00002aa0
        /*0410*/ 	.word	0x00000002
        /*0414*/ 	.word	0x000000e0
        /*0418*/ 	.short	0x010a
        /*041a*/ 	.byte	0xff
	.zero		1


	//   ....[49]....
        /*041c*/ 	.word	0x00002b00
        /*0420*/ 	.word	0x00000004
        /*0424*/ 	.word	0x00000000
        /*0428*/ 	.short	0x0101
        /*042a*/ 	.byte	0xff
	.zero		1


	//   ....[50]....
        /*042c*/ 	.word	0x00002b20
        /*0430*/ 	.word	0x000000ff
        /*0434*/ 	.word	0x000000b0
        /*0438*/ 	.short	0x010a
        /*043a*/ 	.byte	0x04
	.zero		1


	//   ....[51]....
        /*043c*/ 	.word	0x00002c40
        /*0440*/ 	.word	0x00000002
        /*0444*/ 	.word	0x000000a0
        /*0448*/ 	.short	0x010a
        /*044a*/ 	.byte	0xff
	.zero		1


	//   ....[52]....
        /*044c*/ 	.word	0x00002d50
        /*0450*/ 	.word	0x00000002
        /*0454*/ 	.word	0x00000000
        /*0458*/ 	.short	0x0101
        /*045a*/ 	.byte	0xff
	.zero		1


	//   ....[53]....
        /*045c*/ 	.word	0x00002de0
        /*0460*/ 	.word	0x000000ff
        /*0464*/ 	.word	0x000000b0
        /*0468*/ 	.short	0x0106
        /*046a*/ 	.byte	0x04
	.zero		1


	//   ....[54]....
        /*046c*/ 	.word	0x00002e00
        /*0470*/ 	.word	0x000000ff
        /*0474*/ 	.word	0x000000b0
        /*0478*/ 	.short	0x010a
        /*047a*/ 	.byte	0x04
	.zero		1


	//   ....[55]....
        /*047c*/ 	.word	0x00002e90
        /*0480*/ 	.word	0x000000ff
        /*0484*/ 	.word	0x000000b0
        /*0488*/ 	.short	0x0106
        /*048a*/ 	.byte	0x07
	.zero		1


	//   ....[56]....
        /*048c*/ 	.word	0x00002ed0
        /*0490*/ 	.word	0x00000000
        /*0494*/ 	.word	0x000000b0
        /*0498*/ 	.short	0x010a
        /*049a*/ 	.byte	0xff
	.zero		1


	//   ....[57]....
        /*049c*/ 	.word	0x000033f0
        /*04a0*/ 	.word	0x00000000
        /*04a4*/ 	.word	0x000000a0
        /*04a8*/ 	.short	0x010a
        /*04aa*/ 	.byte	0xff
	.zero		1


	//   ....[58]....
        /*04ac*/ 	.word	0x00003500
        /*04b0*/ 	.word	0x00000003
        /*04b4*/ 	.word	0x00000000
        /*04b8*/ 	.short	0x0101
        /*04ba*/ 	.byte	0xff
	.zero		1


	//   ....[59]....
        /*04bc*/ 	.word	0x00003510
        /*04c0*/ 	.word	0x000000ff
        /*04c4*/ 	.word	0x00000000
        /*04c8*/ 	.short	0x010a
        /*04ca*/ 	.byte	0x04
	.zero		1


	//   ....[60]....
        /*04cc*/ 	.word	0x00003530
        /*04d0*/ 	.word	0x000000ff
        /*04d4*/ 	.word	0x000000d0
        /*04d8*/ 	.short	0x010a
        /*04da*/ 	.byte	0x16
	.zero		1


	//   ....[61]....
        /*04dc*/ 	.word	0x00003600
        /*04e0*/ 	.word	0x000000ff
        /*04e4*/ 	.word	0x00000000
        /*04e8*/ 	.short	0x010a
        /*04ea*/ 	.byte	0x05
	.zero		1


	//   ....[62]....
        /*04ec*/ 	.word	0x00003740
        /*04f0*/ 	.word	0x000000ff
        /*04f4*/ 	.word	0x00000000
        /*04f8*/ 	.short	0x010a
        /*04fa*/ 	.byte	0x04
	.zero		1


	//   ....[63]....
        /*04fc*/ 	.word	0x00003930
        /*0500*/ 	.word	0x000000ff
        /*0504*/ 	.word	0x00000000
        /*0508*/ 	.short	0x010a
        /*050a*/ 	.byte	0x04
	.zero		1


	//   ....[64]....
        /*050c*/ 	.word	0x000039c0
        /*0510*/ 	.word	0x000000ff
        /*0514*/ 	.word	0x00000000
        /*0518*/ 	.short	0x010a
        /*051a*/ 	.byte	0x04
	.zero		1


	//   ....[65]....
        /*051c*/ 	.word	0x00003ed0
        /*0520*/ 	.word	0x0000000c
        /*0524*/ 	.word	0x000000a0
        /*0528*/ 	.short	0x010a
        /*052a*/ 	.byte	0xff
	.zero		1


	//   ....[66]....
        /*052c*/ 	.word	0x00004040
        /*0530*/ 	.word	0x00000000
        /*0534*/ 	.word	0x00000000
        /*0538*/ 	.short	0x0101
        /*053a*/ 	.byte	0xff
	.zero		1


	//   ....[67]....
        /*053c*/ 	.word	0x000044d0
        /*0540*/ 	.word	0x000000ff
        /*0544*/ 	.word	0x00000098
        /*0548*/ 	.short	0x010a
        /*054a*/ 	.byte	0x15
	.zero		1


	//   ....[68]....
        /*054c*/ 	.word	0x00004650
        /*0550*/ 	.word	0x000000ff
        /*0554*/ 	.word	0x00000070
        /*0558*/ 	.short	0x010a
        /*055a*/ 	.byte	0x15
	.zero		1


	//   ....[69]....
        /*055c*/ 	.word	0x000047c0
        /*0560*/ 	.word	0x000000ff
        /*0564*/ 	.word	0x00000050
        /*0568*/ 	.short	0x010b
        /*056a*/ 	.byte	0x15
	.zero		1


	//   ....[70]....
        /*056c*/ 	.word	0x000047d0
        /*0570*/ 	.word	0x000000ff
        /*0574*/ 	.word	0x00000000
        /*0578*/ 	.short	0x0101
        /*057a*/ 	.byte	0x28
	.zero		1


	//   ....[71]....
        /*057c*/ 	.word	0x000047e0
        /*0580*/ 	.word	0x000000ff
        /*0584*/ 	.word	0x00000078
        /*0588*/ 	.short	0x010a
        /*058a*/ 	.byte	0x15
	.zero		1


	//   ....[72]....
        /*058c*/ 	.word	0x00004930
        /*0590*/ 	.word	0x000000ff
        /*0594*/ 	.word	0x00000058
        /*0598*/ 	.short	0x010b
        /*059a*/ 	.byte	0x15
	.zero		1


	//   ....[73]....
        /*059c*/ 	.word	0x00004940
        /*05a0*/ 	.word	0x000000ff
        /*05a4*/ 	.word	0x00000000
        /*05a8*/ 	.short	0x0101
        /*05aa*/ 	.byte	0x27
	.zero		1


	//   ....[74]....
        /*05ac*/ 	.word	0x00004950
        /*05b0*/ 	.word	0x000000ff
        /*05b4*/ 	.word	0x00000080
        /*05b8*/ 	.short	0x010a
        /*05ba*/ 	.byte	0x15
	.zero		1


	//   ....[75]....
        /*05bc*/ 	.word	0x00004a90
        /*05c0*/ 	.word	0x000000ff
        /*05c4*/ 	.word	0x00000060
        /*05c8*/ 	.short	0x010b
        /*05ca*/ 	.byte	0x15
	.zero		1


	//   ....[76]....
        /*05cc*/ 	.word	0x00004aa0
        /*05d0*/ 	.word	0x000000ff
        /*05d4*/ 	.word	0x00000000
        /*05d8*/ 	.short	0x0101
        /*05da*/ 	.byte	0x26
	.zero		1


	//   ....[77]....
        /*05dc*/ 	.word	0x00004ab0
        /*05e0*/ 	.word	0x000000ff
        /*05e4*/ 	.word	0x00000088
        /*05e8*/ 	.short	0x010a
        /*05ea*/ 	.byte	0x15
	.zero		1


	//   ....[78]....
        /*05ec*/ 	.word	0x00004ca0
        /*05f0*/ 	.word	0x000000ff
        /*05f4*/ 	.word	0x00000068
        /*05f8*/ 	.short	0x010b
        /*05fa*/ 	.byte	0x15
	.zero		1


	//   ....[79]....
        /*05fc*/ 	.word	0x00004cb0
        /*0600*/ 	.word	0x000000ff
        /*0604*/ 	.word	0x00000000
        /*0608*/ 	.short	0x0101
        /*060a*/ 	.byte	0x25
	.zero		1


	//   ....[80]....
        /*060c*/ 	.word	0x00004ce0
        /*0610*/ 	.word	0x000000ff
        /*0614*/ 	.word	0x00000070
        /*0618*/ 	.short	0x010a
        /*061a*/ 	.byte	0x15
	.zero		1


	//   ....[81]....
        /*061c*/ 	.word	0x00004d00
        /*0620*/ 	.word	0x000000ff
        /*0624*/ 	.word	0x00000078
        /*0628*/ 	.short	0x010a
        /*062a*/ 	.byte	0x15
	.zero		1


	//   ....[82]....
        /*062c*/ 	.word	0x00004d20
        /*0630*/ 	.word	0x000000ff
        /*0634*/ 	.word	0x00000080
        /*0638*/ 	.short	0x010a
        /*063a*/ 	.byte	0x15
	.zero		1


	//   ....[83]....
        /*063c*/ 	.word	0x00004d60
        /*0640*/ 	.word	0x00000000
        /*0644*/ 	.word	0x00000088
        /*0648*/ 	.short	0x010a
        /*064a*/ 	.byte	0xff
	.zero		1


	//   ....[84]....
        /*064c*/ 	.word	0x000050a0
        /*0650*/ 	.word	0x00000003
        /*0654*/ 	.word	0x000000a0
        /*0658*/ 	.short	0x010a
        /*065a*/ 	.byte	0xff
	.zero		1


	//   ....[85]....
        /*065c*/ 	.word	0x00005220
        /*0660*/ 	.word	0x00000000
        /*0664*/ 	.word	0x00000000
        /*0668*/ 	.short	0x0101
        /*066a*/ 	.byte	0xff
	.zero		1


	//   ....[86]....
        /*066c*/ 	.word	0x00005d80
        /*0670*/ 	.word	0x00000003
        /*0674*/ 	.word	0x00000050
        /*0678*/ 	.short	0x010a
        /*067a*/ 	.byte	0xff
	.zero		1


	//   ....[87]....
        /*067c*/ 	.word	0x00005dc0
        /*0680*/ 	.word	0x000000b1
        /*0684*/ 	.word	0x000000c0
        /*0688*/ 	.short	0x010a
        /*068a*/ 	.byte	0xff
	.zero		1


	//   ....[88]....
        /*068c*/ 	.word	0x00005f00
        /*0690*/ 	.word	0x00000003
        /*0694*/ 	.word	0x00000050
        /*0698*/ 	.short	0x010a
        /*069a*/ 	.byte	0xff
	.zero		1


	//   ....[89]....
        /*069c*/ 	.word	0x00006030
        /*06a0*/ 	.word	0x00000000
        /*06a4*/ 	.word	0x00000000
        /*06a8*/ 	.short	0x0101
        /*06aa*/ 	.byte	0xff
	.zero		1


	//   ....[90]....
        /*06ac*/ 	.word	0x000060b0
        /*06b0*/ 	.word	0x000000b1
        /*06b4*/ 	.word	0x000000c0
        /*06b8*/ 	.short	0x010a
        /*06ba*/ 	.byte	0xff
	.zero		1


	//   ....[91]....
        /*06bc*/ 	.word	0x00007460
        /*06c0*/ 	.word	0x000000be
        /*06c4*/ 	.word	0x00000050
        /*06c8*/ 	.short	0x010a
        /*06ca*/ 	.byte	0xff
	.zero		1


	//   ....[92]....
        /*06cc*/ 	.word	0x00007540
        /*06d0*/ 	.word	0x000000be
        /*06d4*/ 	.word	0x00000050
        /*06d8*/ 	.short	0x010a
        /*06da*/ 	.byte	0xff
	.zero		1


	//   ....[93]....
        /*06dc*/ 	.word	0x00007670
        /*06e0*/ 	.word	0x00000000
        /*06e4*/ 	.word	0x00000000
        /*06e8*/ 	.short	0x0101
        /*06ea*/ 	.byte	0xff
	.zero		1


	//   ....[94]....
        /*06ec*/ 	.word	0x00008a10
        /*06f0*/ 	.word	0x00000000
        /*06f4*/ 	.word	0x00000050
        /*06f8*/ 	.short	0x010a
        /*06fa*/ 	.byte	0xff
	.zero		1


	//   ....[95]....
        /*06fc*/ 	.word	0x00008af0
        /*0700*/ 	.word	0x00000000
        /*0704*/ 	.word	0x00000050
        /*0708*/ 	.short	0x010a
        /*070a*/ 	.byte	0xff
	.zero		1


	//   ....[96]....
        /*070c*/ 	.word	0x00008c40
        /*0710*/ 	.word	0x00000002
        /*0714*/ 	.word	0x00000000
        /*0718*/ 	.short	0x0101
        /*071a*/ 	.byte	0xff
	.zero		1


	//   ....[97]....
        /*071c*/ 	.word	0x00009ff0
        /*0720*/ 	.word	0x00000000
        /*0724*/ 	.word	0x00000050
        /*0728*/ 	.short	0x010a
        /*072a*/ 	.byte	0xff
	.zero		1


	//   ....[98]....
        /*072c*/ 	.word	0x0000a0d0
        /*0730*/ 	.word	0x00000000
        /*0734*/ 	.word	0x00000050
        /*0738*/ 	.short	0x010a
        /*073a*/ 	.byte	0xff
	.zero		1


	//   ....[99]....
        /*073c*/ 	.word	0x0000a220
        /*0740*/ 	.word	0x00000002
        /*0744*/ 	.word	0x00000000
        /*0748*/ 	.short	0x0101
        /*074a*/ 	.byte	0xff
	.zero		1


	//   ....[100]....
        /*074c*/ 	.word	0x0000a820
        /*0750*/ 	.word	0x000000ff
        /*0754*/ 	.word	0x00000000
        /*0758*/ 	.short	0x0101
        /*075a*/ 	.byte	0x04
	.zero		1


	//   ....[101]....
        /*075c*/ 	.word	0x0000b6b0
        /*0760*/ 	.word	0x00000000
        /*0764*/ 	.word	0x000000f0
        /*0768*/ 	.short	0x010a
        /*076a*/ 	.byte	0xff
	.zero		1


	//   ....[102]....
        /*076c*/ 	.word	0x0000b710
        /*0770*/ 	.word	0x00000000
        /*0774*/ 	.word	0x00000028
        /*0778*/ 	.short	0x010a
        /*077a*/ 	.byte	0xff
	.zero		1


	//   ....[103]....
        /*077c*/ 	.word	0x0000b770
        /*0780*/ 	.word	0x00000000
        /*0784*/ 	.word	0x00000028
        /*0788*/ 	.short	0x010a
        /*078a*/ 	.byte	0xff
	.zero		1


	//   ....[104]....
        /*078c*/ 	.word	0x0000b7c0
        /*0790*/ 	.word	0x00000003
        /*0794*/ 	.word	0x000000a0
        /*0798*/ 	.short	0x010a
        /*079a*/ 	.byte	0xff
	.zero		1


	//   ....[105]....
        /*079c*/ 	.word	0x0000b820
        /*07a0*/ 	.word	0x00000000
        /*07a4*/ 	.word	0x00000000
        /*07a8*/ 	.short	0x010a
        /*07aa*/ 	.byte	0xff
	.zero		1


	//   ....[106]....
        /*07ac*/ 	.word	0x0000b880
        /*07b0*/ 	.word	0x00000000
        /*07b4*/ 	.word	0x00000000
        /*07b8*/ 	.short	0x010a
        /*07ba*/ 	.byte	0xff
	.zero		1


	//   ....[107]....
        /*07bc*/ 	.word	0x0000b8e0
        /*07c0*/ 	.word	0x00000000
        /*07c4*/ 	.word	0x00000000
        /*07c8*/ 	.short	0x010a
        /*07ca*/ 	.byte	0xff
	.zero		1


	//   ....[108]....
        /*07cc*/ 	.word	0x0000b940
        /*07d0*/ 	.word	0x00000000
        /*07d4*/ 	.word	0x00000000
        /*07d8*/ 	.short	0x010a
        /*07da*/ 	.byte	0xff
	.zero		1


	//   ....[109]....
        /*07dc*/ 	.word	0x0000b990
        /*07e0*/ 	.word	0x00000002
        /*07e4*/ 	.word	0x000000e0
        /*07e8*/ 	.short	0x010a
        /*07ea*/ 	.byte	0xff
	.zero		1


	//   ....[110]....
        /*07ec*/ 	.word	0x0000b9f0
        /*07f0*/ 	.word	0x00000002
        /*07f4*/ 	.word	0x000000b0
        /*07f8*/ 	.short	0x010a
        /*07fa*/ 	.byte	0xff
	.zero		1


	//   ....[111]....
        /*07fc*/ 	.word	0x0000ba40
        /*0800*/ 	.word	0x00000002
        /*0804*/ 	.word	0x000000a0
        /*0808*/ 	.short	0x010a
        /*080a*/ 	.byte	0xff
	.zero		1


	//   ....[112]....
        /*080c*/ 	.word	0x0000baa0
        /*0810*/ 	.word	0x00000000
        /*0814*/ 	.word	0x000000b0
        /*0818*/ 	.short	0x010a
        /*081a*/ 	.byte	0xff
	.zero		1


	//   ....[113]....
        /*081c*/ 	.word	0x0000baf0
        /*0820*/ 	.word	0x00000000
        /*0824*/ 	.word	0x000000a0
        /*0828*/ 	.short	0x010a
        /*082a*/ 	.byte	0xff
	.zero		1


	//   ....[114]....
        /*082c*/ 	.word	0x0000bb50
        /*0830*/ 	.word	0x00000003
        /*0834*/ 	.word	0x000000d0
        /*0838*/ 	.short	0x010a
        /*083a*/ 	.byte	0xff
	.zero		1


	//   ....[115]....
        /*083c*/ 	.word	0x0000bbb0
        /*0840*/ 	.word	0x00000000
        /*0844*/ 	.word	0x00000000
        /*0848*/ 	.short	0x010a
        /*084a*/ 	.byte	0xff
	.zero		1


	//   ....[116]....
        /*084c*/ 	.word	0x0000bc10
        /*0850*/ 	.word	0x00000000
        /*0854*/ 	.word	0x00000000
        /*0858*/ 	.short	0x010a
        /*085a*/ 	.byte	0xff
	.zero		1


	//   ....[117]....
        /*085c*/ 	.word	0x0000bc70
        /*0860*/ 	.word	0x00000000
        /*0864*/ 	.word	0x00000000
        /*0868*/ 	.short	0x010a
        /*086a*/ 	.byte	0xff
	.zero		1


	//   ....[118]....
        /*086c*/ 	.word	0x0000bcc0
        /*0870*/ 	.word	0x0000000c
        /*0874*/ 	.word	0x000000a0
        /*0878*/ 	.short	0x010a
        /*087a*/ 	.byte	0xff
	.zero		1


	//   ....[119]....
        /*087c*/ 	.word	0x0000bd20
        /*0880*/ 	.word	0x00000000
        /*0884*/ 	.word	0x00000098
        /*0888*/ 	.short	0x010a
        /*088a*/ 	.byte	0xff
	.zero		1


	//   ....[120]....
        /*088c*/ 	.word	0x0000bd80
        /*0890*/ 	.word	0x00000000
        /*0894*/ 	.word	0x00000070
        /*0898*/ 	.short	0x010a
        /*089a*/ 	.byte	0xff
	.zero		1


	//   ....[121]....
        /*089c*/ 	.word	0x0000bde0
        /*08a0*/ 	.word	0x00000000
        /*08a4*/ 	.word	0x00000078
        /*08a8*/ 	.short	0x010a
        /*08aa*/ 	.byte	0xff
	.zero		1


	//   ....[122]....
        /*08ac*/ 	.word	0x0000be40
        /*08b0*/ 	.word	0x00000000
        /*08b4*/ 	.word	0x00000080
        /*08b8*/ 	.short	0x010a
        /*08ba*/ 	.byte	0xff
	.zero		1


	//   ....[123]....
        /*08bc*/ 	.word	0x0000bea0
        /*08c0*/ 	.word	0x00000000
        /*08c4*/ 	.word	0x00000088
        /*08c8*/ 	.short	0x010a
        /*08ca*/ 	.byte	0xff
	.zero		1


	//   ....[124]....
        /*08cc*/ 	.word	0x0000bf00
        /*08d0*/ 	.word	0x00000000
        /*08d4*/ 	.word	0x00000070
        /*08d8*/ 	.short	0x010a
        /*08da*/ 	.byte	0xff
	.zero		1


	//   ....[125]....
        /*08dc*/ 	.word	0x0000bf60
        /*08e0*/ 	.word	0x00000000
        /*08e4*/ 	.word	0x00000078
        /*08e8*/ 	.short	0x010a
        /*08ea*/ 	.byte	0xff
	.zero		1


	//   ....[126]....
        /*08ec*/ 	.word	0x0000bfc0
        /*08f0*/ 	.word	0x00000000
        /*08f4*/ 	.word	0x00000080
        /*08f8*/ 	.short	0x010a
        /*08fa*/ 	.byte	0xff
	.zero		1


	//   ....[127]....
        /*08fc*/ 	.word	0x0000c010
        /*0900*/ 	.word	0x00000003
        /*0904*/ 	.word	0x000000a0
        /*0908*/ 	.short	0x010a
        /*090a*/ 	.byte	0xff
	.zero		1


	//   ....[128]....
        /*090c*/ 	.word	0x0000c060
        /*0910*/ 	.word	0x00000003
        /*0914*/ 	.word	0x00000050
        /*0918*/ 	.short	0x010a
        /*091a*/ 	.byte	0xff
	.zero		1


	//   ....[129]....
        /*091c*/ 	.word	0x0000c0b0
        /*0920*/ 	.word	0x000000b1
        /*0924*/ 	.word	0x000000c0
        /*0928*/ 	.short	0x010a
        /*092a*/ 	.byte	0xff
	.zero		1


	//   ....[130]....
        /*092c*/ 	.word	0x0000c100
        /*0930*/ 	.word	0x000000be
        /*0934*/ 	.word	0x00000050
        /*0938*/ 	.short	0x010a
        /*093a*/ 	.byte	0xff
	.zero		1


	//   ....[131]....
        /*093c*/ 	.word	0x0000c150
        /*0940*/ 	.word	0x00000000
        /*0944*/ 	.word	0x00000050
        /*0948*/ 	.short	0x010a
        /*094a*/ 	.byte	0xff
	.zero		1


	//   ....[132]....
        /*094c*/ 	.word	0x0000c1a0
        /*0950*/ 	.word	0x00000000
        /*0954*/ 	.word	0x00000050
        /*0958*/ 	.short	0x010a
        /*095a*/ 	.byte	0xff
	.zero		1


	//----- nvinfo : EIATTR_NUM_MBARRIERS
	.align		4
.L_48:
        /*095c*/ 	.byte	0x03, 0x38
        /*095e*/ 	.short	0x0020


	//----- nvinfo : EIATTR_EXIT_INSTR_OFFSETS
	.align		4
        /*0960*/ 	.byte	0x04, 0x1c
        /*0962*/ 	.short	(.L_50 - .L_49)


	//   ....[0]....
.L_49:
        /*0964*/ 	.word	0x00002990


	//   ....[1]....
        /*0968*/ 	.word	0x00002ea0


	//   ....[2]....
        /*096c*/ 	.word	0x00002f00


	//   ....[3]....
        /*0970*/ 	.word	0x00003c20


	//   ....[4]....
        /*0974*/ 	.word	0x00004d90


	//   ....[5]....
        /*0978*/ 	.word	0x00004dd0


	//   ....[6]....
        /*097c*/ 	.word	0x0000b6a0


	//----- nvinfo : EIATTR_MAX_THREADS
	.align		4
.L_50:
        /*0980*/ 	.byte	0x04, 0x05
        /*0982*/ 	.short	(.L_52 - .L_51)
.L_51:
        /*0984*/ 	.word	0x00000100
        /*0988*/ 	.word	0x00000001
        /*098c*/ 	.word	0x00000001


	//----- nvinfo : EIATTR_CRS_STACK_SIZE
	.align		4
.L_52:
        /*0990*/ 	.byte	0x04, 0x1e
        /*0992*/ 	.short	(.L_54 - .L_53)
.L_53:
        /*0994*/ 	.word	0x00000000


	//----- nvinfo : EIATTR_CBANK_PARAM_SIZE
	.align		4
.L_54:
        /*0998*/ 	.byte	0x03, 0x19
        /*099a*/ 	.short	0x0800


	//----- nvinfo : EIATTR_PARAM_CBANK
	.align		4
        /*099c*/ 	.byte	0x04, 0x0a
        /*099e*/ 	.short	(.L_56 - .L_55)
	.align		4
.L_55:
        /*09a0*/ 	.word	index@(.nv.constant0._ZN7cutlass13device_kernelINS_4gemm6kernel13GemmUniversalIN4cute5tupleIJiiiiEEENS1_10collective13CollectiveMmaINS1_35MainloopSm100TmaUmmaWarpSpecializedILi5ELi2ELi2ENS5_IJNS4_1CILi1EEENSA_ILi2EEESB_EEEEENS5_IJNSA_ILi128EEENSA_ILi256EEENSA_ILi64EEEEEENS_12float_e5m2_tENS5_IJlSB_lEEESJ_SK_NS4_8TiledMMAINS4_8MMA_AtomIJNS4_10MMA_TraitsINS4_19SM100_MMA_F8F6F4_SSEJSJ_SJ_fSF_SG_NS4_17integral_constantINS4_4UMMA5MajorELSR_0EEESS_NSP_INSQ_7ScaleInELST_0EEESU_EEEEEENS4_6LayoutINS5_IJSB_SB_SB_EEENS5_IJNSA_ILi0EEESZ_SZ_EEEEENS5_IJNS4_10UnderscoreES12_S12_EEEEENS4_23SM90_TMA_LOAD_MULTICASTENS4_14ComposedLayoutINS4_7SwizzleILi2ELi4ELi3EEENS4_18smem_ptr_flag_bitsILi8EEENSX_INS5_IJNSA_ILi8EEESH_EEENS5_IJSH_SB_EEEEEEEvNS4_8identityENS4_13SM90_TMA_LOADES1F_vS1G_EENS_8epilogue10collective18CollectiveEpilogueINS1J_23Sm100TmaWarpSpecializedILi4ELi2ELi64ELb0ELb0EEEJSI_NS5_IJNSX_ISF_SB_EENSX_ISH_SB_EEEEESJ_SK_SJ_SK_NS1J_6fusion15FusionCallbacksIS1N_NS1R_17LinearCombinationISJ_fSJ_fLNS_15FloatRoundStyleE2EEESI_S1Q_JEEENS4_5SM1004TMEM4LOAD26SM100_TMEM_LOAD_32dp32b64xES1H_S1F_NS4_39AutoVectorizingCopyWithAssumedAlignmentILi128EEENS4_14SM90_TMA_STOREES1F_S22_S22_EEEvvEEEEvNT_6ParamsE)
        /*09a4*/ 	.short	0x0380
        /*09a6*/ 	.short	0x0800


	//----- nvinfo : EIATTR_SW_WAR
	.align		4
.L_56:
        /*09a8*/ 	.byte	0x04, 0x36
        /*09aa*/ 	.short	(.L_58 - .L_57)
.L_57:
        /*09ac*/ 	.word	0x00000008
.L_58:


//--------------------- .nv.callgraph             --------------------------
	.section	.nv.callgraph,"",@"SHT_CUDA_CALLGRAPH"
	.align	4
	.sectionentsize	8
	.align		4
        /*0000*/ 	.word	0x00000000
	.align		4
        /*0004*/ 	.word	0xffffffff
	.align		4
        /*0008*/ 	.word	index@(_ZN7cutlass13device_kernelINS_4gemm6kernel13GemmUniversalIN4cute5tupleIJiiiiEEENS1_10collective13CollectiveMmaINS1_35MainloopSm100TmaUmmaWarpSpecializedILi5ELi2ELi2ENS5_IJNS4_1CILi1EEENSA_ILi2EEESB_EEEEENS5_IJNSA_ILi128EEENSA_ILi256EEENSA_ILi64EEEEEENS_12float_e5m2_tENS5_IJlSB_lEEESJ_SK_NS4_8TiledMMAINS4_8MMA_AtomIJNS4_10MMA_TraitsINS4_19SM100_MMA_F8F6F4_SSEJSJ_SJ_fSF_SG_NS4_17integral_constantINS4_4UMMA5MajorELSR_0EEESS_NSP_INSQ_7ScaleInELST_0EEESU_EEEEEENS4_6LayoutINS5_IJSB_SB_SB_EEENS5_IJNSA_ILi0EEESZ_SZ_EEEEENS5_IJNS4_10UnderscoreES12_S12_EEEEENS4_23SM90_TMA_LOAD_MULTICASTENS4_14ComposedLayoutINS4_7SwizzleILi2ELi4ELi3EEENS4_18smem_ptr_flag_bitsILi8EEENSX_INS5_IJNSA_ILi8EEESH_EEENS5_IJSH_SB_EEEEEEEvNS4_8identityENS4_13SM90_TMA_LOADES1F_vS1G_EENS_8epilogue10collective18CollectiveEpilogueINS1J_23Sm100TmaWarpSpecializedILi4ELi2ELi64ELb0ELb0EEEJSI_NS5_IJNSX_ISF_SB_EENSX_ISH_SB_EEEEESJ_SK_SJ_SK_NS1J_6fusion15FusionCallbacksIS1N_NS1R_17LinearCombinationISJ_fSJ_fLNS_15FloatRoundStyleE2EEESI_S1Q_JEEENS4_5SM1004TMEM4LOAD26SM100_TMEM_LOAD_32dp32b64xES1H_S1F_NS4_39AutoVectorizingCopyWithAssumedAlignmentILi128EEENS4_14SM90_TMA_STOREES1F_S22_S22_EEEvvEEEEvNT_6ParamsE)
	.align		4
        /*000c*/ 	.word	index@(__assertfail)
	.align		4
        /*0010*/ 	.word	0x00000000
	.align		4
        /*0014*/ 	.word	0xfffffffe
	.align		4
        /*0018*/ 	.word	0x00000000
	.align		4
        /*001c*/ 	.word	0xfffffffd
	.align		4
        /*0020*/ 	.word	0x00000000
	.align		4
        /*0024*/ 	.word	0xfffffffc


//--------------------- .nv.constant4             --------------------------
	.section	.nv.constant4,"a",@progbits
	.align	8
	.align		8
.nv.constant4:
        /*0000*/ 	.dword	__assertfail
	.align		8
        /*0008*/ 	.dword	__unnamed_1
	.align		8
        /*0010*/ 	.dword	__unnamed_2
	.align		8
        /*0018*/ 	.dword	__unnamed_3
	.align		8
        /*0020*/ 	.dword	_ZN39_INTERNAL_6ec51df4_4_k_cu_75615959_87134cuda3std3__45__cpo5beginE
	.align		8
        /*0028*/ 	.dword	_ZN39_INTERNAL_6ec51df4_4_k_cu_75615959_87134cuda3std3__45__cpo3endE
	.align		8
        /*0030*/ 	.dword	_ZN39_INTERNAL_6ec51df4_4_k_cu_75615959_87134cuda3std3__45__cpo6cbeginE
	.align		8
        /*0038*/ 	.dword	_ZN39_INTERNAL_6ec51df4_4_k_cu_75615959_87134cuda3std3__45__cpo4cendE
	.align		8
        /*0040*/ 	.dword	_ZN39_INTERNAL_6ec51df4_4_k_cu_75615959_87134cuda3std3__441_GLOBAL__N__6ec51df4_4_k_cu_75615959_87136ignoreE
	.align		8
        /*0048*/ 	.dword	_ZN39_INTERNAL_6ec51df4_4_k_cu_75615959_87134cuda3std3__419piecewise_constructE
	.align		8
        /*0050*/ 	.dword	_ZN39_INTERNAL_6ec51df4_4_k_cu_75615959_87134cuda3std3__48in_placeE
	.align		8
        /*0058*/ 	.dword	_ZN39_INTERNAL_6ec51df4_4_k_cu_75615959_87134cuda3std6ranges3__45__cpo4swapE
	.align		8
        /*0060*/ 	.dword	_ZN39_INTERNAL_6ec51df4_4_k_cu_75615959_87134cuda3std6ranges3__45__cpo9iter_moveE
	.align		8
        /*0068*/ 	.dword	_ZN39_INTERNAL_6ec51df4_4_k_cu_75615959_87134cute7productE
	.align		8
        /*0070*/ 	.dword	_ZN39_INTERNAL_6ec51df4_4_k_cu_75615959_87134cute1_E
	.align		8
        /*0078*/ 	.dword	$str$25
	.align		8
        /*0080*/ 	.dword	$str$26
	.align		8
        /*0088*/ 	.dword	$str$27
	.align		8
        /*0090*/ 	.dword	$str$28


//--------------------- .text._ZN7cutlass13device_kernelINS_4gemm6kernel13GemmUniversalIN4cute5tupleIJiiiiEEENS1_10collective13CollectiveMmaINS1_35MainloopSm100TmaUmmaWarpSpecializedILi5ELi2ELi2ENS5_IJNS4_1CILi1EEENSA_ILi2EEESB_EEEEENS5_IJNSA_ILi128EEENSA_ILi256EEENSA_ILi64EEEEEENS_12float_e5m2_tENS5_IJlSB_lEEESJ_SK_NS4_8TiledMMAINS4_8MMA_AtomIJNS4_10MMA_TraitsINS4_19SM100_MMA_F8F6F4_SSEJSJ_SJ_fSF_SG_NS4_17integral_constantINS4_4UMMA5MajorELSR_0EEESS_NSP_INSQ_7ScaleInELST_0EEESU_EEEEEENS4_6LayoutINS5_IJSB_SB_SB_EEENS5_IJNSA_ILi0EEESZ_SZ_EEEEENS5_IJNS4_10UnderscoreES12_S12_EEEEENS4_23SM90_TMA_LOAD_MULTICASTENS4_14ComposedLayoutINS4_7SwizzleILi2ELi4ELi3EEENS4_18smem_ptr_flag_bitsILi8EEENSX_INS5_IJNSA_ILi8EEESH_EEENS5_IJSH_SB_EEEEEEEvNS4_8identityENS4_13SM90_TMA_LOADES1F_vS1G_EENS_8epilogue10collective18CollectiveEpilogueINS1J_23Sm100TmaWarpSpecializedILi4ELi2ELi64ELb0ELb0EEEJSI_NS5_IJNSX_ISF_SB_EENSX_ISH_SB_EEEEESJ_SK_SJ_SK_NS1J_6fusion15FusionCallbacksIS1N_NS1R_17LinearCombinationISJ_fSJ_fLNS_15FloatRoundStyleE2EEESI_S1Q_JEEENS4_5SM1004TMEM4LOAD26SM100_TMEM_LOAD_32dp32b64xES1H_S1F_NS4_39AutoVectorizingCopyWithAssumedAlignmentILi128EEENS4_14SM90_TMA_STOREES1F_S22_S22_EEEvvEEEEvNT_6ParamsE --------------------------
	.section	.text._ZN7cutlass13device_kernelINS_4gemm6kernel13GemmUniversalIN4cute5tupleIJiiiiEEENS1_10collective13CollectiveMmaINS1_35MainloopSm100TmaUmmaWarpSpecializedILi5ELi2ELi2ENS5_IJNS4_1CILi1EEENSA_ILi2EEESB_EEEEENS5_IJNSA_ILi128EEENSA_ILi256EEENSA_ILi64EEEEEENS_12float_e5m2_tENS5_IJlSB_lEEESJ_SK_NS4_8TiledMMAINS4_8MMA_AtomIJNS4_10MMA_TraitsINS4_19SM100_MMA_F8F6F4_SSEJSJ_SJ_fSF_SG_NS4_17integral_constantINS4_4UMMA5MajorELSR_0EEESS_NSP_INSQ_7ScaleInELST_0EEESU_EEEEEENS4_6LayoutINS5_IJSB_SB_SB_EEENS5_IJNSA_ILi0EEESZ_SZ_EEEEENS5_IJNS4_10UnderscoreES12_S12_EEEEENS4_23SM90_TMA_LOAD_MULTICASTENS4_14ComposedLayoutINS4_7SwizzleILi2ELi4ELi3EEENS4_18smem_ptr_flag_bitsILi8EEENSX_INS5_IJNSA_ILi8EEESH_EEENS5_IJSH_SB_EEEEEEEvNS4_8identityENS4_13SM90_TMA_LOADES1F_vS1G_EENS_8epilogue10collective18CollectiveEpilogueINS1J_23Sm100TmaWarpSpecializedILi4ELi2ELi64ELb0ELb0EEEJSI_NS5_IJNSX_ISF_SB_EENSX_ISH_SB_EEEEESJ_SK_SJ_SK_NS1J_6fusion15FusionCallbacksIS1N_NS1R_17LinearCombinationISJ_fSJ_fLNS_15FloatRoundStyleE2EEESI_S1Q_JEEENS4_5SM1004TMEM4LOAD26SM100_TMEM_LOAD_32dp32b64xES1H_S1F_NS4_39AutoVectorizingCopyWithAssumedAlignmentILi128EEENS4_14SM90_TMA_STOREES1F_S22_S22_EEEvvEEEEvNT_6ParamsE,"ax",@progbits
	.align	128
.text._ZN7cutlass13device_kernelINS_4gemm6kernel13GemmUniversalIN4cute5tupleIJiiiiEEENS1_10collective13CollectiveMmaINS1_35MainloopSm100TmaUmmaWarpSpecializedILi5ELi2ELi2ENS5_IJNS4_1CILi1EEENSA_ILi2EEESB_EEEEENS5_IJNSA_ILi128EEENSA_ILi256EEENSA_ILi64EEEEEENS_12float_e5m2_tENS5_IJlSB_lEEESJ_SK_NS4_8TiledMMAINS4_8MMA_AtomIJNS4_10MMA_TraitsINS4_19SM100_MMA_F8F6F4_SSEJSJ_SJ_fSF_SG_NS4_17integral_constantINS4_4UMMA5MajorELSR_0EEESS_NSP_INSQ_7ScaleInELST_0EEESU_EEEEEENS4_6LayoutINS5_IJSB_SB_SB_EEENS5_IJNSA_ILi0EEESZ_SZ_EEEEENS5_IJNS4_10UnderscoreES12_S12_EEEEENS4_23SM90_TMA_LOAD_MULTICASTENS4_14ComposedLayoutINS4_7SwizzleILi2ELi4ELi3EEENS4_18smem_ptr_flag_bitsILi8EEENSX_INS5_IJNSA_ILi8EEESH_EEENS5_IJSH_SB_EEEEEEEvNS4_8identityENS4_13SM90_TMA_LOADES1F_vS1G_EENS_8epilogue10collective18CollectiveEpilogueINS1J_23Sm100TmaWarpSpecializedILi4ELi2ELi64ELb0ELb0EEEJSI_NS5_IJNSX_ISF_SB_EENSX_ISH_SB_EEEEESJ_SK_SJ_SK_NS1J_6fusion15FusionCallbacksIS1N_NS1R_17LinearCombinationISJ_fSJ_fLNS_15FloatRoundStyleE2EEESI_S1Q_JEEENS4_5SM1004TMEM4LOAD26SM100_TMEM_LOAD_32dp32b64xES1H_S1F_NS4_39AutoVectorizingCopyWithAssumedAlignmentILi128EEENS4_14SM90_TMA_STOREES1F_S22_S22_EEEvvEEEEvNT_6ParamsE:
        .type           _ZN7cutlass13device_kernelINS_4gemm6kernel13GemmUniversalIN4cute5tupleIJiiiiEEENS1_10collective13CollectiveMmaINS1_35MainloopSm100TmaUmmaWarpSpecializedILi5ELi2ELi2ENS5_IJNS4_1CILi1EEENSA_ILi2EEESB_EEEEENS5_IJNSA_ILi128EEENSA_ILi256EEENSA_ILi64EEEEEENS_12float_e5m2_tENS5_IJlSB_lEEESJ_SK_NS4_8TiledMMAINS4_8MMA_AtomIJNS4_10MMA_TraitsINS4_19SM100_MMA_F8F6F4_SSEJSJ_SJ_fSF_SG_NS4_17integral_constantINS4_4UMMA5MajorELSR_0EEESS_NSP_INSQ_7ScaleInELST_0EEESU_EEEEEENS4_6LayoutINS5_IJSB_SB_SB_EEENS5_IJNSA_ILi0EEESZ_SZ_EEEEENS5_IJNS4_10UnderscoreES12_S12_EEEEENS4_23SM90_TMA_LOAD_MULTICASTENS4_14ComposedLayoutINS4_7SwizzleILi2ELi4ELi3EEENS4_18smem_ptr_flag_bitsILi8EEENSX_INS5_IJNSA_ILi8EEESH_EEENS5_IJSH_SB_EEEEEEEvNS4_8identityENS4_13SM90_TMA_LOADES1F_vS1G_EENS_8epilogue10collective18CollectiveEpilogueINS1J_23Sm100TmaWarpSpecializedILi4ELi2ELi64ELb0ELb0EEEJSI_NS5_IJNSX_ISF_SB_EENSX_ISH_SB_EEEEESJ_SK_SJ_SK_NS1J_6fusion15FusionCallbacksIS1N_NS1R_17LinearCombinationISJ_fSJ_fLNS_15FloatRoundStyleE2EEESI_S1Q_JEEENS4_5SM1004TMEM4LOAD26SM100_TMEM_LOAD_32dp32b64xES1H_S1F_NS4_39AutoVectorizingCopyWithAssumedAlignmentILi128EEENS4_14SM90_TMA_STOREES1F_S22_S22_EEEvvEEEEvNT_6ParamsE,@function
        .size           _ZN7cutlass13device_kernelINS_4gemm6kernel13GemmUniversalIN4cute5tupleIJiiiiEEENS1_10collective13CollectiveMmaINS1_35MainloopSm100TmaUmmaWarpSpecializedILi5ELi2ELi2ENS5_IJNS4_1CILi1EEENSA_ILi2EEESB_EEEEENS5_IJNSA_ILi128EEENSA_ILi256EEENSA_ILi64EEEEEENS_12float_e5m2_tENS5_IJlSB_lEEESJ_SK_NS4_8TiledMMAINS4_8MMA_AtomIJNS4_10MMA_TraitsINS4_19SM100_MMA_F8F6F4_SSEJSJ_SJ_fSF_SG_NS4_17integral_constantINS4_4UMMA5MajorELSR_0EEESS_NSP_INSQ_7ScaleInELST_0EEESU_EEEEEENS4_6LayoutINS5_IJSB_SB_SB_EEENS5_IJNSA_ILi0EEESZ_SZ_EEEEENS5_IJNS4_10UnderscoreES12_S12_EEEEENS4_23SM90_TMA_LOAD_MULTICASTENS4_14ComposedLayoutINS4_7SwizzleILi2ELi4ELi3EEENS4_18smem_ptr_flag_bitsILi8EEENSX_INS5_IJNSA_ILi8EEESH_EEENS5_IJSH_SB_EEEEEEEvNS4_8identityENS4_13SM90_TMA_LOADES1F_vS1G_EENS_8epilogue10collective18CollectiveEpilogueINS1J_23Sm100TmaWarpSpecializedILi4ELi2ELi64ELb0ELb0EEEJSI_NS5_IJNSX_ISF_SB_EENSX_ISH_SB_EEEEESJ_SK_SJ_SK_NS1J_6fusion15FusionCallbacksIS1N_NS1R_17LinearCombinationISJ_fSJ_fLNS_15FloatRoundStyleE2EEESI_S1Q_JEEENS4_5SM1004TMEM4LOAD26SM100_TMEM_LOAD_32dp32b64xES1H_S1F_NS4_39AutoVectorizingCopyWithAssumedAlignmentILi128EEENS4_14SM90_TMA_STOREES1F_S22_S22_EEEvvEEEEvNT_6ParamsE,(.L_x_177 - _ZN7cutlass13device_kernelINS_4gemm6kernel13GemmUniversalIN4cute5tupleIJiiiiEEENS1_10collective13CollectiveMmaINS1_35MainloopSm100TmaUmmaWarpSpecializedILi5ELi2ELi2ENS5_IJNS4_1CILi1EEENSA_ILi2EEESB_EEEEENS5_IJNSA_ILi128EEENSA_ILi256EEENSA_ILi64EEEEEENS_12float_e5m2_tENS5_IJlSB_lEEESJ_SK_NS4_8TiledMMAINS4_8MMA_AtomIJNS4_10MMA_TraitsINS4_19SM100_MMA_F8F6F4_SSEJSJ_SJ_fSF_SG_NS4_17integral_constantINS4_4UMMA5MajorELSR_0EEESS_NSP_INSQ_7ScaleInELST_0EEESU_EEEEEENS4_6LayoutINS5_IJSB_SB_SB_EEENS5_IJNSA_ILi0EEESZ_SZ_EEEEENS5_IJNS4_10UnderscoreES12_S12_EEEEENS4_23SM90_TMA_LOAD_MULTICASTENS4_14ComposedLayoutINS4_7SwizzleILi2ELi4ELi3EEENS4_18smem_ptr_flag_bitsILi8EEENSX_INS5_IJNSA_ILi8EEESH_EEENS5_IJSH_SB_EEEEEEEvNS4_8identityENS4_13SM90_TMA_LOADES1F_vS1G_EENS_8epilogue10collective18CollectiveEpilogueINS1J_23Sm100TmaWarpSpecializedILi4ELi2ELi64ELb0ELb0EEEJSI_NS5_IJNSX_ISF_SB_EENSX_ISH_SB_EEEEESJ_SK_SJ_SK_NS1J_6fusion15FusionCallbacksIS1N_NS1R_17LinearCombinationISJ_fSJ_fLNS_15FloatRoundStyleE2EEESI_S1Q_JEEENS4_5SM1004TMEM4LOAD26SM100_TMEM_LOAD_32dp32b64xES1H_S1F_NS4_39AutoVectorizingCopyWithAssumedAlignmentILi128EEENS4_14SM90_TMA_STOREES1F_S22_S22_EEEvvEEEEvNT_6ParamsE)
        .other          _ZN7cutlass13device_kernelINS_4gemm6kernel13GemmUniversalIN4cute5tupleIJiiiiEEENS1_10collective13CollectiveMmaINS1_35MainloopSm100TmaUmmaWarpSpecializedILi5ELi2ELi2ENS5_IJNS4_1CILi1EEENSA_ILi2EEESB_EEEEENS5_IJNSA_ILi128EEENSA_ILi256EEENSA_ILi64EEEEEENS_12float_e5m2_tENS5_IJlSB_lEEESJ_SK_NS4_8TiledMMAINS4_8MMA_AtomIJNS4_10MMA_TraitsINS4_19SM100_MMA_F8F6F4_SSEJSJ_SJ_fSF_SG_NS4_17integral_constantINS4_4UMMA5MajorELSR_0EEESS_NSP_INSQ_7ScaleInELST_0EEESU_EEEEEENS4_6LayoutINS5_IJSB_SB_SB_EEENS5_IJNSA_ILi0EEESZ_SZ_EEEEENS5_IJNS4_10UnderscoreES12_S12_EEEEENS4_23SM90_TMA_LOAD_MULTICASTENS4_14ComposedLayoutINS4_7SwizzleILi2ELi4ELi3EEENS4_18smem_ptr_flag_bitsILi8EEENSX_INS5_IJNSA_ILi8EEESH_EEENS5_IJSH_SB_EEEEEEEvNS4_8identityENS4_13SM90_TMA_LOADES1F_vS1G_EENS_8epilogue10collective18CollectiveEpilogueINS1J_23Sm100TmaWarpSpecializedILi4ELi2ELi64ELb0ELb0EEEJSI_NS5_IJNSX_ISF_SB_EENSX_ISH_SB_EEEEESJ_SK_SJ_SK_NS1J_6fusion15FusionCallbacksIS1N_NS1R_17LinearCombinationISJ_fSJ_fLNS_15FloatRoundStyleE2EEESI_S1Q_JEEENS4_5SM1004TMEM4LOAD26SM100_TMEM_LOAD_32dp32b64xES1H_S1F_NS4_39AutoVectorizingCopyWithAssumedAlignmentILi128EEENS4_14SM90_TMA_STOREES1F_S22_S22_EEEvvEEEEvNT_6ParamsE,@"STO_CUDA_ENTRY STV_DEFAULT"
_ZN7cutlass13device_kernelINS_4gemm6kernel13GemmUniversalIN4cute5tupleIJiiiiEEENS1_10collective13CollectiveMmaINS1_35MainloopSm100TmaUmmaWarpSpecializedILi5ELi2ELi2ENS5_IJNS4_1CILi1EEENSA_ILi2EEESB_EEEEENS5_IJNSA_ILi128EEENSA_ILi256EEENSA_ILi64EEEEEENS_12float_e5m2_tENS5_IJlSB_lEEESJ_SK_NS4_8TiledMMAINS4_8MMA_AtomIJNS4_10MMA_TraitsINS4_19SM100_MMA_F8F6F4_SSEJSJ_SJ_fSF_SG_NS4_17integral_constantINS4_4UMMA5MajorELSR_0EEESS_NSP_INSQ_7ScaleInELST_0EEESU_EEEEEENS4_6LayoutINS5_IJSB_SB_SB_EEENS5_IJNSA_ILi0EEESZ_SZ_EEEEENS5_IJNS4_10UnderscoreES12_S12_EEEEENS4_23SM90_TMA_LOAD_MULTICASTENS4_14ComposedLayoutINS4_7SwizzleILi2ELi4ELi3EEENS4_18smem_ptr_flag_bitsILi8EEENSX_INS5_IJNSA_ILi8EEESH_EEENS5_IJSH_SB_EEEEEEEvNS4_8identityENS4_13SM90_TMA_LOADES1F_vS1G_EENS_8epilogue10collective18CollectiveEpilogueINS1J_23Sm100TmaWarpSpecializedILi4ELi2ELi64ELb0ELb0EEEJSI_NS5_IJNSX_ISF_SB_EENSX_ISH_SB_EEEEESJ_SK_SJ_SK_NS1J_6fusion15FusionCallbacksIS1N_NS1R_17LinearCombinationISJ_fSJ_fLNS_15FloatRoundStyleE2EEESI_S1Q_JEEENS4_5SM1004TMEM4LOAD26SM100_TMEM_LOAD_32dp32b64xES1H_S1F_NS4_39AutoVectorizingCopyWithAssumedAlignmentILi128EEENS4_14SM90_TMA_STOREES1F_S22_S22_EEEvvEEEEvNT_6ParamsE:
[----:B------:R-:W1:Y:S01]  /*0000*/  LDC R1, c[0x0][0x37c] ;  /* 0x0000df00ff017b82 */ /* 0x000e620000000800 */
[----:B------:R-:W2:Y:S01]  /*0010*/  S2R R170, SR_TID.X ;  /* 0x0000000000aa7919 */ /* 0x000ea20000002100 */
[----:B------:R-:W3:Y:S01]  /*0020*/  LDCU.64 UR8, c[0x0][0x890] ;  /* 0x00011200ff0877ac */ /* 0x000ee20008000a00 */
[----:B------:R-:W-:Y:S02]  /*0030*/  PRMT R158, RZ, 0x7610, R158 ;  /* 0x00007610ff9e7816 */ /* 0x000fe4000000009e */
[----:B------:R-:W-:Y:S01]  /*0040*/  ELECT P3, URZ, PT ;  /* 0x0000000000ff782f */ /* 0x000fe20003860000 */
[----:B---3--:R-:W-:-:S04]  /*0050*/  UISETP.NE.U32.AND UP0, UPT, UR8, URZ, UPT ;  /* 0x000000ff0800728c */ /* 0x008fc8000bf05070 */
[----:B------:R-:W-:Y:S01]  /*0060*/  UISETP.NE.AND.EX UP0, UPT, UR9, URZ, UPT, UP0 ;  /* 0x000000ff0900728c */ /* 0x000fe2000bf05300 */
[----:B--2---:R-:W-:-:S05]  /*0070*/  SHF.R.U32.HI R159, RZ, 0x5, R170 ;  /* 0x00000005ff9f7819 */ /* 0x004fca00000116aa */
[----:B------:R-:W2:Y:S02]  /*0080*/  SHFL.IDX PT, R0, R159, RZ, 0x1f ;  /* 0x00001fff9f007589 */ /* 0x000ea400000e0000 */
[----:B--2---:R-:W-:Y:S01]  /*0090*/  R2UR UR17, R0 ;  /* 0x00000000001172ca */ /* 0x004fe200000e0000 */
[----:B-1----:R-:W-:-:S14]  /*00a0*/  BRA.U UP0, `(.L_x_0) ;  /* 0x0000000100307547 */ /* 0x002fdc000b800000 */
[----:B------:R-:W1:Y:S02]  /*00b0*/  LDCU.64 UR4, c[0x0][0x888] ;  /* 0x00011100ff0477ac */ /* 0x000e640008000a00 */
[----:B-1----:R-:W-:-:S04]  /*00c0*/  UISETP.NE.U32.AND UP0, UPT, UR4, URZ, UPT ;  /* 0x000000ff0400728c */ /* 0x002fc8000bf05070 */
[----:B------:R-:W-:-:S09]  /*00d0*/  UISETP.NE.AND.EX UP0, UPT, UR5, URZ, UPT, UP0 ;  /* 0x000000ff0500728c */ /* 0x000fd2000bf05300 */
[----:B------:R-:W-:Y:S05]  /*00e0*/  BRA.U !UP0, `(.L_x_1) ;  /* 0x0000000108147547 */ /* 0x000fea000b800000 */
[----:B------:R-:W1:Y:S01]  /*00f0*/  LDC.64 R2, c[0x0][0x888] ;  /* 0x00022200ff027b82 */ /* 0x000e620000000a00 */
[----:B------:R-:W1:Y:S02]  /*0100*/  LDCU.64 UR4, c[0x0][0x358] ;  /* 0x00006b00ff0477ac */ /* 0x000e640008000a00 */
[----:B-1----:R1:W5:Y:S01]  /*0110*/  LDG.E R73, desc[UR4][R2.64] ;  /* 0x0000000402497981 */ /* 0x002362000c1e1900 */
[----:B------:R-:W-:Y:S01]  /*0120*/  HFMA2 R158, -RZ, RZ, 0, 5.9604644775390625e-08 ;  /* 0x00000001ff9e7431 */ /* 0x000fe200000001ff */
[----:B------:R-:W-:Y:S05]  /*0130*/  BRA `(.L_x_0) ;  /* 0x00000000000c7947 */ /* 0x000fea0003800000 */
.L_x_1:
[----:B------:R-:W1:Y:S01]  /*0140*/  LDCU UR4, c[0x0][0x880] ;  /* 0x00011000ff0477ac */ /* 0x000e620008000800 */
[----:B------:R-:W-:Y:S01]  /*0150*/  HFMA2 R158, -RZ, RZ, 0, 5.9604644775390625e-08 ;  /* 0x00000001ff9e7431 */ /* 0x000fe200000001ff */
[----:B-1----:R-:W-:-:S07]  /*0160*/  MOV R73, UR4 ;  /* 0x0000000400497c02 */ /* 0x002fce0008000f00 */
.L_x_0:
[----:B------:R-:W2:Y:S02]  /*0170*/  LDCU.64 UR4, c[0x0][0x8b0] ;  /* 0x00011600ff0477ac */ /* 0x000ea40008000a00 */
[----:B--2---:R-:W-:-:S04]  /*0180*/  UISETP.NE.U32.AND UP0, UPT, UR4, URZ, UPT ;  /* 0x000000ff0400728c */ /* 0x004fc8000bf05070 */
[----:B------:R-:W-:-:S09]  /*0190*/  UISETP.NE.AND.EX UP0, UPT, UR5, URZ, UPT, UP0 ;  /* 0x000000ff0500728c */ /* 0x000fd2000bf05300 */
[----:B------:R-:W-:Y:S05]  /*01a0*/  BRA.U UP0, `(.L_x_2) ;  /* 0x0000000100287547 */ /* 0x000fea000b800000 */
[----:B------:R-:W2:Y:S02]  /*01b0*/  LDCU.64 UR4, c[0x0][0x8a8] ;  /* 0x00011500ff0477ac */ /* 0x000ea40008000a00 */
[----:B--2---:R-:W-:-:S04]  /*01c0*/  UISETP.NE.U32.AND UP0, UPT, UR4, URZ, UPT ;  /* 0x000000ff0400728c */ /* 0x004fc8000bf05070 */
[----:B------:R-:W-:-:S09]  /*01d0*/  UISETP.NE.AND.EX UP0, UPT, UR5, URZ, UPT, UP0 ;  /* 0x000000ff0500728c */ /* 0x000fd2000bf05300 */
[----:B------:R-:W-:Y:S05]  /*01e0*/  BRA.U !UP0, `(.L_x_3) ;  /* 0x0000000108107547 */ /* 0x000fea000b800000 */
[----:B------:R-:W2:Y:S01]  /*01f0*/  LDC.64 R70, c[0x0][0x8a8] ;  /* 0x00022a00ff467b82 */ /* 0x000ea20000000a00 */
[----:B------:R-:W2:Y:S02]  /*0200*/  LDCU.64 UR4, c[0x0][0x358] ;  /* 0x00006b00ff0477ac */ /* 0x000ea40008000a00 */
[----:B--2---:R2:W5:Y:S01]  /*0210*/  LDG.E R70, desc[UR4][R70.64] ;  /* 0x0000000446467981 */ /* 0x004562000c1e1900 */
[----:B------:R-:W-:Y:S05]  /*0220*/  BRA `(.L_x_2) ;  /* 0x0000000000087947 */ /* 0x000fea0003800000 */
.L_x_3:
[----:B------:R-:W2:Y:S02]  /*0230*/  LDCU UR4, c[0x0][0x8a0] ;  /* 0x00011400ff0477ac */ /* 0x000ea40008000800 */
[----:B--2---:R-:W-:Y:S02]  /*0240*/  MOV R70, UR4 ;  /* 0x0000000400467c02 */ /* 0x004fe40008000f00 */
.L_x_2:
[----:B------:R-:W-:Y:S01]  /*0250*/  IMAD.U32 R0, RZ, RZ, UR17 ;  /* 0x00000011ff007e24 */ /* 0x000fe2000f8e00ff */
[----:B------:R-:W-:Y:S04]  /*0260*/  BSSY.RECONVERGENT B0, `(.L_x_4) ;  /* 0x000000c000007945 */ /* 0x000fe80003800200 */
[C---:B------:R-:W-:Y:S02]  /*0270*/  ISETP.NE.OR P1, PT, R0.reuse, 0x1, !P3 ;  /* 0x000000010000780c */ /* 0x040fe40005f25670 */
[----:B------:R-:W-:-:S11]  /*0280*/  ISETP.NE.OR P0, PT, R0, 0x3, !P3 ;  /* 0x000000030000780c */ /* 0x000fd60005f05670 */
[----:B------:R-:W-:Y:S05]  /*0290*/  @P1 BRA `(.L_x_5) ;  /* 0x0000000000201947 */ /* 0x000fea0003800000 */
[----:B------:R-:W3:Y:S02]  /*02a0*/  LDCU.64 UR4, c[0x0][0x348] ;  /* 0x00006900ff0477ac */ /* 0x000ee40008000a00 */
[----:B---3--:R-:W-:Y:S02]  /*02b0*/  UIADD3 UR6, UP1, UPT, UR4, 0x80, URZ ;  /* 0x0000008004067890 */ /* 0x008fe4000ff3e0ff */
[----:B------:R-:W-:Y:S02]  /*02c0*/  UIADD3 UR4, UP0, UPT, UR4, 0x180, URZ ;  /* 0x0000018004047890 */ /* 0x000fe4000ff1e0ff */
[----:B------:R-:W-:Y:S02]  /*02d0*/  UIADD3.X UR7, UPT, UPT, URZ, UR5, URZ, UP1, !UPT ;  /* 0x00000005ff077290 */ /* 0x000fe40008ffe4ff */
[----:B------:R-:W-:-:S07]  /*02e0*/  UIADD3.X UR5, UPT, UPT, URZ, UR5, URZ, UP0, !UPT ;  /* 0x00000005ff057290 */ /* 0x000fce00087fe4ff */
[----:B------:R3:W-:Y:S02]  /*02f0*/  UTMACCTL.PF [UR6] ;  /* 0x00000000060079b9 */ /* 0x0007e40008040000 */
[----:B------:R3:W-:Y:S02]  /*0300*/  UTMACCTL.PF [UR4] ;  /* 0x00000000040079b9 */ /* 0x0007e40008040000 */
[----:B---3--:R-:W-:Y:S01]  /*0310*/  NOP ;  /* 0x0000000000007918 */ /* 0x008fe20000000000 */
.L_x_5:
[----:B------:R-:W-:Y:S05]  /*0320*/  BSYNC.RECONVERGENT B0 ;  /* 0x0000000000007941 */ /* 0x000fea0003800200 */
.L_x_4:
[----:B------:R-:W-:Y:S04]  /*0330*/  BSSY.RECONVERGENT B0, `(.L_x_6) ;  /* 0x000000a000007945 */ /* 0x000fe80003800200 */
        /* <DEDUP_REMOVED lines=9> */
.L_x_7:
[----:B------:R-:W-:Y:S05]  /*03d0*/  BSYNC.RECONVERGENT B0 ;  /* 0x0000000000007941 */ /* 0x000fea0003800200 */
.L_x_6:
[----:B------:R-:W3:Y:S01]  /*03e0*/  LDCU.64 UR4, c[0x0][0x888] ;  /* 0x00011100ff0477ac */ /* 0x000ee20008000a00 */
[----:B------:R-:W-:Y:S02]  /*03f0*/  UISETP.EQ.U32.AND UP1, UPT, UR8, URZ, UPT ;  /* 0x000000ff0800728c */ /* 0x000fe4000bf22070 */
[----:B------:R-:W-:Y:S02]  /*0400*/  UPLOP3.LUT UP3, UPT, UPT, UPT, UPT, 0x80, 0x8 ;  /* 0x000000000008789c */ /* 0x000fe40003f6f070 */
[----:B---3--:R-:W-:-:S04]  /*0410*/  UISETP.NE.U32.AND UP0, UPT, UR4, URZ, UPT ;  /* 0x000000ff0400728c */ /* 0x008fc8000bf05070 */
[----:B------:R-:W-:-:S04]  /*0420*/  UISETP.NE.AND.EX UP0, UPT, UR5, URZ, UPT, UP0 ;  /* 0x000000ff0500728c */ /* 0x000fc8000bf05300 */
[----:B------:R-:W-:-:S04]  /*0430*/  UISETP.EQ.OR.EX UP2, UPT, UR9, URZ, !UP0, UP1 ;  /* 0x000000ff0900728c */ /* 0x000fc8000c742710 */
[----:B------:R-:W-:-:S06]  /*0440*/  UP2UR UR4, UPR, URZ, 0x4 ;  /* 0x00000004ff047883 */ /* 0x000fcc0008000000 */
[----:B------:R-:W-:Y:S01]  /*0450*/  MOV R161, UR4 ;  /* 0x0000000400a17c02 */ /* 0x000fe20008000f00 */
[----:B------:R-:W-:Y:S06]  /*0460*/  BRA.U !UP2, `(.L_x_8) ;  /* 0x000000010a207547 */ /* 0x000fec000b800000 */
[----:B------:R-:W-:Y:S01]  /*0470*/  UISETP.NE.U32.AND UP1, UPT, UR8, URZ, UPT ;  /* 0x000000ff0800728c */ /* 0x000fe2000bf25070 */
[----:B-----5:R-:W-:Y:S01]  /*0480*/  FSETP.NEU.AND P0, PT, R73, RZ, PT ;  /* 0x000000ff4900720b */ /* 0x020fe20003f0d000 */
[----:B------:R-:W-:Y:S02]  /*0490*/  USEL UR4, URZ, 0xffffffff, UP0 ;  /* 0xffffffffff047887 */ /* 0x000fe40008000000 */
[----:B------:R-:W-:-:S10]  /*04a0*/  UISETP.NE.AND.EX UP1, UPT, UR9, URZ, UPT, UP1 ;  /* 0x000000ff0900728c */ /* 0x000fd4000bf25310 */
[----:B------:R-:W-:Y:S01]  /*04b0*/  VOTEU.ANY UP0, P0 ;  /* 0x0000000000ff7886 */ /* 0x000fe20000000100 */
[----:B------:R-:W-:-:S04]  /*04c0*/  @!UP1 USEL UR4, URZ, 0xffffffff, UP0 ;  /* 0xffffffffff049887 */ /* 0x000fc80008000000 */
[----:B------:R-:W-:-:S04]  /*04d0*/  ULOP3.LUT UR4, UR4, 0x1, URZ, 0xc0, !UPT ;  /* 0x0000000104047892 */ /* 0x000fc8000f8ec0ff */
[----:B------:R-:W-:-:S11]  /*04e0*/  UISETP.NE.U32.AND UP3, UPT, UR4, 0x1, UPT ;  /* 0x000000010400788c */ /* 0x000fd6000bf65070 */
.L_x_8:
[----:B-1----:R-:W1:Y:S01]  /*04f0*/  SHFL.IDX PT, R2, R159, RZ, 0x1f ;  /* 0x00001fff9f027589 */ /* 0x002e6200000e0000 */
[----:B------:R-:W-:-:S04]  /*0500*/  UISETP.NE.AND UP0, UPT, UR17, 0x2, UPT ;  /* 0x000000021100788c */ /* 0x000fc8000bf05270 */
[----:B------:R-:W-:Y:S01]  /*0510*/  USEL UR48, URZ, 0x1, UP0 ;  /* 0x00000001ff307887 */ /* 0x000fe20008000000 */
[----:B-1----:R-:W-:-:S13]  /*0520*/  ISETP.NE.AND P0, PT, R2, RZ, PT ;  /* 0x000000ff0200720c */ /* 0x002fda0003f05270 */
[----:B------:R-:W-:Y:S05]  /*0530*/  @P0 BRA `(.L_x_9) ;  /* 0x0000000000600947 */ /* 0x000fea0003800000 */
[----:B------:R-:W1:Y:S01]  /*0540*/  S2UR UR4, SR_CgaCtaId ;  /* 0x00000000000479c3 */ /* 0x000e620000008800 */
[----:B------:R-:W-:Y:S01]  /*0550*/  UMOV UR5, 0x400 ;  /* 0x0000040000057882 */ /* 0x000fe20000000000 */
[----:B------:R-:W-:Y:S01]  /*0560*/  UMOV UR8, 0x1 ;  /* 0x0000000100087882 */ /* 0x000fe20000000000 */
[----:B------:R-:W-:Y:S01]  /*0570*/  UMOV UR6, 0x2 ;  /* 0x0000000200067882 */ /* 0x000fe20000000000 */
[----:B------:R-:W-:-:S04]  /*0580*/  UIADD3 UR8, UPT, UPT, -UR8, 0x100000, URZ ;  /* 0x0010000008087890 */ /* 0x000fc8000fffe1ff */
[----:B------:R-:W-:Y:S02]  /*0590*/  USHF.L.U32 UR9, UR8, 0xb, URZ ;  /* 0x0000000b08097899 */ /* 0x000fe400080006ff */
[----:B------:R-:W-:Y:S02]  /*05a0*/  USHF.L.U32 UR8, UR8, 0x1, URZ ;  /* 0x0000000108087899 */ /* 0x000fe400080006ff */
[----:B------:R-:W-:-:S04]  /*05b0*/  UIADD3 UR6, UPT, UPT, -UR6, 0x100000, URZ ;  /* 0x0010000006067890 */ /* 0x000fc8000fffe1ff */
[----:B------:R-:W-:Y:S02]  /*05c0*/  USHF.L.U32 UR7, UR6, 0xb, URZ ;  /* 0x0000000b06077899 */ /* 0x000fe400080006ff */
[----:B------:R-:W-:Y:S01]  /*05d0*/  USHF.L.U32 UR6, UR6, 0x1, URZ ;  /* 0x0000000106067899 */ /* 0x000fe200080006ff */
[----:B------:R-:W-:Y:S01]  /*05e0*/  ELECT P0, URZ, PT ;  /* 0x0000000000ff782f */ /* 0x000fe20003800000 */
[----:B-1----:R-:W-:Y:S01]  /*05f0*/  ULEA UR4, UR4, UR5, 0x18 ;  /* 0x0000000504047291 */ /* 0x002fe2000f8ec0ff */
[----:B------:R-:W1:Y:S11]  /*0600*/  FENCE.VIEW.ASYNC.S ;  /* 0x00000000000073c6 */ /* 0x000e760000000000 */
[----:B-1----:R1:W3:Y:S01]  /*0610*/  SYNCS.EXCH.64 URZ, [UR4], UR8 ;  /* 0x0000000804ff75b2 */ /* 0x0022e20008000100 */
[----:B------:R1:W4:Y:S01]  /*0620*/  SYNCS.EXCH.64 URZ, [UR4+0x28], UR6 ;  /* 0x0000280604ff75b2 */ /* 0x0003220008000100 */
[----:B------:R1:W1:Y:S01]  /*0630*/  SYNCS.EXCH.64 URZ, [UR4+0x8], UR8 ;  /* 0x0000080804ff75b2 */ /* 0x0002620008000100 */
[----:B------:R1:W1:Y:S01]  /*0640*/  SYNCS.EXCH.64 URZ, [UR4+0x30], UR6 ;  /* 0x0000300604ff75b2 */ /* 0x0002620008000100 */
[----:B------:R1:W1:Y:S01]  /*0650*/  SYNCS.EXCH.64 URZ, [UR4+0x10], UR8 ;  /* 0x0000100804ff75b2 */ /* 0x0002620008000100 */
[----:B------:R1:W1:Y:S01]  /*0660*/  SYNCS.EXCH.64 URZ, [UR4+0x38], UR6 ;  /* 0x0000380604ff75b2 */ /* 0x0002620008000100 */
[----:B------:R1:W1:Y:S01]  /*0670*/  SYNCS.EXCH.64 URZ, [UR4+0x18], UR8 ;  /* 0x0000180804ff75b2 */ /* 0x0002620008000100 */
[----:B------:R1:W1:Y:S01]  /*0680*/  SYNCS.EXCH.64 URZ, [UR4+0x40], UR6 ;  /* 0x0000400604ff75b2 */ /* 0x0002620008000100 */
[----:B------:R1:W1:Y:S01]  /*0690*/  SYNCS.EXCH.64 URZ, [UR4+0x20], UR8 ;  /* 0x0000200804ff75b2 */ /* 0x0002620008000100 */
[----:B------:R1:W1:Y:S01]  /*06a0*/  SYNCS.EXCH.64 URZ, [UR4+0x48], UR6 ;  /* 0x0000480604ff75b2 */ /* 0x0002620008000100 */
[----:B------:R-:W-:Y:S01]  /*06b0*/  NOP ;  /* 0x0000000000007918 */ /* 0x000fe20000000000 */
.L_x_9:
[----:B------:R-:W2:Y:S01]  /*06c0*/  SHFL.IDX PT, R2, R159, RZ, 0x1f ;  /* 0x00001fff9f027589 */ /* 0x000ea200000e0000 */
[----:B------:R-:W-:Y:S01]  /*06d0*/  NOP ;  /* 0x0000000000007918 */ /* 0x000fe20000000000 */
[----:B--2---:R-:W-:-:S13]  /*06e0*/  ISETP.NE.AND P0, PT, R2, 0x1, PT ;  /* 0x000000010200780c */ /* 0x004fda0003f05270 */
[----:B------:R-:W-:Y:S05]  /*06f0*/  @P0 BRA `(.L_x_10) ;  /* 0x0000000000580947 */ /* 0x000fea0003800000 */
[----:B-1----:R-:W1:Y:S01]  /*0700*/  S2UR UR4, SR_CgaCtaId ;  /* 0x00000000000479c3 */ /* 0x002e620000008800 */
        /* <DEDUP_REMOVED lines=12> */
[----:B-1----:R2:W1:Y:S01]  /*07d0*/  SYNCS.EXCH.64 URZ, [UR4+0x50], UR8 ;  /* 0x0000500804ff75b2 */ /* 0x0024620008000100 */
[----:B------:R2:W1:Y:S01]  /*07e0*/  SYNCS.EXCH.64 URZ, [UR4+0x70], UR6 ;  /* 0x0000700604ff75b2 */ /* 0x0004620008000100 */
[----:B------:R2:W1:Y:S01]  /*07f0*/  SYNCS.EXCH.64 URZ, [UR4+0x58], UR8 ;  /* 0x0000580804ff75b2 */ /* 0x0004620008000100 */
[----:B------:R2:W1:Y:S01]  /*0800*/  SYNCS.EXCH.64 URZ, [UR4+0x78], UR6 ;  /* 0x0000780604ff75b2 */ /* 0x0004620008000100 */
[----:B------:R2:W1:Y:S01]  /*0810*/  SYNCS.EXCH.64 URZ, [UR4+0x60], UR8 ;  /* 0x0000600804ff75b2 */ /* 0x0004620008000100 */
[----:B------:R2:W1:Y:S01]  /*0820*/  SYNCS.EXCH.64 URZ, [UR4+0x80], UR6 ;  /* 0x0000800604ff75b2 */ /* 0x0004620008000100 */
[----:B------:R2:W1:Y:S01]  /*0830*/  SYNCS.EXCH.64 URZ, [UR4+0x68], UR8 ;  /* 0x0000680804ff75b2 */ /* 0x0004620008000100 */
[----:B------:R2:W1:Y:S02]  /*0840*/  SYNCS.EXCH.64 URZ, [UR4+0x88], UR6 ;  /* 0x0000880604ff75b2 */ /* 0x0004640008000100 */
[----:B--2---:R-:W-:Y:S01]  /*0850*/  NOP ;  /* 0x0000000000007918 */ /* 0x004fe20000000000 */
.L_x_10:
[----:B------:R-:W2:Y:S01]  /*0860*/  SHFL.IDX PT, R2, R159, RZ, 0x1f ;  /* 0x00001fff9f027589 */ /* 0x000ea200000e0000 */
[----:B------:R-:W-:Y:S01]  /*0870*/  NOP ;  /* 0x0000000000007918 */ /* 0x000fe20000000000 */
[----:B--2---:R-:W-:-:S13]  /*0880*/  ISETP.NE.AND P0, PT, R2, 0x3, PT ;  /* 0x000000030200780c */ /* 0x004fda0003f05270 */
[----:B------:R-:W-:Y:S05]  /*0890*/  @P0 BRA `(.L_x_11) ;  /* 0x0000000000300947 */ /* 0x000fea0003800000 */
[----:B-1----:R-:W1:Y:S01]  /*08a0*/  S2UR UR6, SR_CgaCtaId ;  /* 0x00000000000679c3 */ /* 0x002e620000008800 */
[----:B------:R-:W-:Y:S01]  /*08b0*/  UMOV UR4, 0x400 ;  /* 0x0000040000047882 */ /* 0x000fe20000000000 */
[----:B------:R-:W-:Y:S01]  /*08c0*/  UMOV UR5, 0x20 ;  /* 0x0000002000057882 */ /* 0x000fe20000000000 */
[----:B------:R-:W-:Y:S01]  /*08d0*/  ELECT P0, URZ, PT ;  /* 0x0000000000ff782f */ /* 0x000fe20003800000 */
[----:B-1----:R-:W-:Y:S02]  /*08e0*/  ULEA UR6, UR6, UR4, 0x18 ;  /* 0x0000000406067291 */ /* 0x002fe4000f8ec0ff */
[----:B------:R-:W-:-:S04]  /*08f0*/  UIADD3 UR4, UPT, UPT, -UR5, 0x100000, URZ ;  /* 0x0010000005047890 */ /* 0x000fc8000fffe1ff */
[----:B------:R-:W-:Y:S02]  /*0900*/  USHF.L.U32 UR5, UR4, 0xb, URZ ;  /* 0x0000000b04057899 */ /* 0x000fe400080006ff */
[----:B------:R-:W-:Y:S01]  /*0910*/  USHF.L.U32 UR4, UR4, 0x1, URZ ;  /* 0x0000000104047899 */ /* 0x000fe200080006ff */
[----:B------:R-:W1:Y:S11]  /*0920*/  FENCE.VIEW.ASYNC.S ;  /* 0x00000000000073c6 */ /* 0x000e760000000000 */
[----:B-1----:R2:W1:Y:S01]  /*0930*/  SYNCS.EXCH.64 URZ, [UR6+0x90], UR4 ;  /* 0x0000900406ff75b2 */ /* 0x0024620008000100 */
[----:B------:R2:W1:Y:S02]  /*0940*/  SYNCS.EXCH.64 URZ, [UR6+0x98], UR4 ;  /* 0x0000980406ff75b2 */ /* 0x0004640008000100 */
[----:B--2---:R-:W-:Y:S01]  /*0950*/  NOP ;  /* 0x0000000000007918 */ /* 0x004fe20000000000 */
.L_x_11:
[----:B------:R-:W2:Y:S01]  /*0960*/  SHFL.IDX PT, R2, R159, RZ, 0x1f ;  /* 0x00001fff9f027589 */ /* 0x000ea200000e0000 */
[----:B------:R-:W-:Y:S01]  /*0970*/  NOP ;  /* 0x0000000000007918 */ /* 0x000fe20000000000 */
[----:B--2---:R-:W-:-:S13]  /*0980*/  ISETP.NE.AND P0, PT, R2, 0x4, PT ;  /* 0x000000040200780c */ /* 0x004fda0003f05270 */
[----:B------:R-:W-:Y:S05]  /*0990*/  @P0 BRA `(.L_x_12) ;  /* 0x00000000004c0947 */ /* 0x000fea0003800000 */
[----:B-1----:R-:W1:Y:S01]  /*09a0*/  S2UR UR6, SR_CgaCtaId ;  /* 0x00000000000679c3 */ /* 0x002e620000008800 */
[----:B------:R-:W-:Y:S01]  /*09b0*/  UMOV UR4, 0x1e0 ;  /* 0x000001e000047882 */ /* 0x000fe20000000000 */
[----:B------:R-:W-:Y:S01]  /*09c0*/  UMOV UR5, 0x400 ;  /* 0x0000040000057882 */ /* 0x000fe20000000000 */
[----:B------:R-:W-:Y:S01]  /*09d0*/  USEL UR4, UR4, 0x1a0, UP3 ;  /* 0x000001a004047887 */ /* 0x000fe20009800000 */
[----:B------:R-:W-:Y:S01]  /*09e0*/  UMOV UR8, 0x1 ;  /* 0x0000000100087882 */ /* 0x000fe20000000000 */
[----:B------:R-:W-:Y:S01]  /*09f0*/  ELECT P0, URZ, PT ;  /* 0x0000000000ff782f */ /* 0x000fe20003800000 */
[----:B------:R-:W-:-:S04]  /*0a00*/  UIADD3 UR8, UPT, UPT, -UR8, 0x100000, URZ ;  /* 0x0010000008087890 */ /* 0x000fc8000fffe1ff */
[----:B------:R-:W-:Y:S02]  /*0a10*/  USHF.L.U32 UR9, UR8, 0xb, URZ ;  /* 0x0000000b08097899 */ /* 0x000fe400080006ff */
[----:B------:R-:W-:Y:S02]  /*0a20*/  USHF.L.U32 UR8, UR8, 0x1, URZ ;  /* 0x0000000108087899 */ /* 0x000fe400080006ff */
[----:B-1----:R-:W-:Y:S02]  /*0a30*/  ULEA UR6, UR6, UR5, 0x18 ;  /* 0x0000000506067291 */ /* 0x002fe4000f8ec0ff */
[----:B------:R-:W-:-:S04]  /*0a40*/  UIADD3 UR4, UPT, UPT, -UR4, 0x100000, URZ ;  /* 0x0010000004047890 */ /* 0x000fc8000fffe1ff */
[----:B------:R-:W-:Y:S02]  /*0a50*/  USHF.L.U32 UR5, UR4, 0xb, URZ ;  /* 0x0000000b04057899 */ /* 0x000fe400080006ff */
[----:B------:R-:W-:Y:S01]  /*0a60*/  USHF.L.U32 UR4, UR4, 0x1, URZ ;  /* 0x0000000104047899 */ /* 0x000fe200080006ff */
[----:B------:R-:W1:Y:S03]  /*0a70*/  FENCE.VIEW.ASYNC.S ;  /* 0x00000000000073c6 */ /* 0x000e660000000000 */
[----:B-1----:R2:W1:Y:S08]  /*0a80*/  SYNCS.EXCH.64 URZ, [UR6+0xa0], UR8 ;  /* 0x0000a00806ff75b2 */ /* 0x0024700008000100 */
[----:B------:R2:W1:Y:S01]  /*0a90*/  SYNCS.EXCH.64 URZ, [UR6+0xb0], UR4 ;  /* 0x0000b00406ff75b2 */ /* 0x0004620008000100 */
[----:B------:R2:W1:Y:S01]  /*0aa0*/  SYNCS.EXCH.64 URZ, [UR6+0xa8], UR8 ;  /* 0x0000a80806ff75b2 */ /* 0x0004620008000100 */
[----:B------:R2:W1:Y:S02]  /*0ab0*/  SYNCS.EXCH.64 URZ, [UR6+0xb8], UR4 ;  /* 0x0000b80406ff75b2 */ /* 0x0004640008000100 */
[----:B--2---:R-:W-:Y:S01]  /*0ac0*/  NOP ;  /* 0x0000000000007918 */ /* 0x004fe20000000000 */
.L_x_12:
        /* <DEDUP_REMOVED lines=20> */
[----:B------:R2:W1:Y:S02]  /*0c10*/  SYNCS.EXCH.64 URZ, [UR4+0xd8], UR6 ;  /* 0x0000d80604ff75b2 */ /* 0x0004640008000100 */
[----:B--2---:R-:W-:Y:S01]  /*0c20*/  NOP ;  /* 0x0000000000007918 */ /* 0x004fe20000000000 */
.L_x_13:
[----:B------:R-:W2:Y:S01]  /*0c30*/  SHFL.IDX PT, R2, R159, RZ, 0x1f ;  /* 0x00001fff9f027589 */ /* 0x000ea200000e0000 */
[----:B------:R-:W-:Y:S01]  /*0c40*/  NOP ;  /* 0x0000000000007918 */ /* 0x000fe20000000000 */
[----:B--2---:R-:W-:-:S13]  /*0c50*/  ISETP.NE.AND P0, PT, R2, 0x3, PT ;  /* 0x000000030200780c */ /* 0x004fda0003f05270 */
[----:B------:R-:W-:Y:S05]  /*0c60*/  @P0 BRA `(.L_x_14) ;  /* 0x0000000000380947 */ /* 0x000fea0003800000 */
[----:B------:R-:W2:Y:S01]  /*0c70*/  S2UR UR5, SR_CgaCtaId ;  /* 0x00000000000579c3 */ /* 0x000ea20000008800 */
[----:B-1----:R-:W-:Y:S01]  /*0c80*/  UMOV UR4, 0x400 ;  /* 0x0000040000047882 */ /* 0x002fe20000000000 */
[----:B------:R-:W-:Y:S01]  /*0c90*/  UMOV UR6, 0x20 ;  /* 0x0000002000067882 */ /* 0x000fe20000000000 */
[----:B------:R-:W-:Y:S01]  /*0ca0*/  ELECT P0, URZ, PT ;  /* 0x0000000000ff782f */ /* 0x000fe20003800000 */
[----:B------:R-:W-:-:S04]  /*0cb0*/  UIADD3 UR6, UPT, UPT, -UR6, 0x100000, URZ ;  /* 0x0010000006067890 */ /* 0x000fc8000fffe1ff */
[----:B------:R-:W-:Y:S02]  /*0cc0*/  USHF.L.U32 UR7, UR6, 0xb, URZ ;  /* 0x0000000b06077899 */ /* 0x000fe400080006ff */
[----:B------:R-:W-:Y:S02]  /*0cd0*/  USHF.L.U32 UR6, UR6, 0x1, URZ ;  /* 0x0000000106067899 */ /* 0x000fe400080006ff */
[----:B--2---:R-:W-:Y:S01]  /*0ce0*/  ULEA UR4, UR5, UR4, 0x18 ;  /* 0x0000000405047291 */ /* 0x004fe2000f8ec0ff */
[----:B------:R-:W1:Y:S11]  /*0cf0*/  FENCE.VIEW.ASYNC.S ;  /* 0x00000000000073c6 */ /* 0x000e760000000000 */
[----:B-1----:R2:W1:Y:S01]  /*0d00*/  SYNCS.EXCH.64 URZ, [UR4+0xe0], UR6 ;  /* 0x0000e00604ff75b2 */ /* 0x0024620008000100 */
[----:B------:R2:W1:Y:S01]  /*0d10*/  SYNCS.EXCH.64 URZ, [UR4+0xf0], UR6 ;  /* 0x0000f00604ff75b2 */ /* 0x0004620008000100 */
[----:B------:R2:W1:Y:S01]  /*0d20*/  SYNCS.EXCH.64 URZ, [UR4+0xe8], UR6 ;  /* 0x0000e80604ff75b2 */ /* 0x0004620008000100 */
[----:B------:R2:W1:Y:S02]  /*0d30*/  SYNCS.EXCH.64 URZ, [UR4+0xf8], UR6 ;  /* 0x0000f80604ff75b2 */ /* 0x0004640008000100 */
[----:B--2---:R-:W-:Y:S01]  /*0d40*/  NOP ;  /* 0x0000000000007918 */ /* 0x004fe20000000000 */
.L_x_14:
[----:B-1----:R-:W1:Y:S01]  /*0d50*/  LDCU UR4, c[0x0][0x36c] ;  /* 0x00006d80ff0477ac */ /* 0x002e620008000800 */
[----:B------:R-:W-:Y:S01]  /*0d60*/  ISETP.NE.OR P3, PT, R0, 0x2, !P3 ;  /* 0x000000020000780c */ /* 0x000fe20005f65670 */
[----:B------:R-:W-:Y:S01]  /*0d70*/  NOP ;  /* 0x0000000000007918 */ /* 0x000fe20000000000 */
[----:B------:R-:W-:Y:S01]  /*0d80*/  LOP3.LUT R0, R170, 0x1f, RZ, 0xc0, !PT ;  /* 0x0000001faa007812 */ /* 0x000fe200078ec0ff */
[----:B------:R-:W-:Y:S02]  /*0d90*/  UISETP.NE.AND UP4, UPT, UR17, URZ, UPT ;  /* 0x000000ff1100728c */ /* 0x000fe4000bf85270 */
[----:B-1----:R-:W-:-:S09]  /*0da0*/  UISETP.EQ.U32.AND UP5, UPT, UR4, 0x1, UPT ;  /* 0x000000010400788c */ /* 0x002fd2000bfa2070 */
[----:B------:R-:W-:Y:S05]  /*0db0*/  BRA.U !UP5, `(.L_x_15) ;  /* 0x000000010d087547 */ /* 0x000fea000b800000 */
[----:B---34-:R-:W-:Y:S01]  /*0dc0*/  UCGABAR_ARV ;  /* 0x00000000000079c7 */ /* 0x018fe20008000000 */
[----:B------:R-:W-:Y:S05]  /*0dd0*/  BRA `(.L_x_16) ;  /* 0x0000000000047947 */ /* 0x000fea0003800000 */
.L_x_15:
[----:B---34-:R-:W-:Y:S01]  /*0de0*/  NOP ;  /* 0x0000000000007918 */ /* 0x018fe20000000000 */
.L_x_16:
[----:B------:R-:W1:Y:S01]  /*0df0*/  S2UR UR7, SR_CTAID.X ;  /* 0x00000000000779c3 */ /* 0x000e620000002500 */
[----:B------:R-:W-:-:S05]  /*0e00*/  CS2R.32 R160, SR_CgaSize ;  /* 0x0000000000a07805 */ /* 0x000fca0000008a00 */
[----:B------:R-:W-:-:S05]  /*0e10*/  IMAD R160, R160, -0xa0, RZ ;  /* 0xffffff60a0a07824 */ /* 0x000fca00078e02ff */
[----:B------:R-:W-:-:S14]  /*0e20*/  R2UR UR5, R160 ;  /* 0x00000000a00572ca */ /* 0x000fdc00000e0000 */
[----:B------:R-:W2:Y:S01]  /*0e30*/  LDCU UR5, c[0x0][UR5+0x2b0] ;  /* 0x00005600050577ac */ /* 0x000ea20008000800 */
[----:B------:R-:W-:-:S05]  /*0e40*/  CS2R.32 R160, SR_CgaSize ;  /* 0x0000000000a07805 */ /* 0x000fca0000008a00 */
[----:B------:R-:W-:-:S05]  /*0e50*/  IMAD R160, R160, -0xa0, RZ ;  /* 0xffffff60a0a07824 */ /* 0x000fca00078e02ff */
[----:B------:R-:W-:-:S14]  /*0e60*/  R2UR UR4, R160 ;  /* 0x00000000a00472ca */ /* 0x000fdc00000e0000 */
[----:B------:R-:W3:Y:S01]  /*0e70*/  LDCU UR4, c[0x0][UR4+0x2b4] ;  /* 0x00005680040477ac */ /* 0x000ee20008000800 */
[----:B------:R-:W4:Y:S01]  /*0e80*/  S2UR UR8, SR_CTAID.Y ;  /* 0x00000000000879c3 */ /* 0x000f220000002600 */
[----:B------:R-:W-:-:S05]  /*0e90*/  CS2R.32 R160, SR_CgaSize ;  /* 0x0000000000a07805 */ /* 0x000fca0000008a00 */
[----:B------:R-:W-:-:S05]  /*0ea0*/  IMAD R160, R160, -0xa0, RZ ;  /* 0xffffff60a0a07824 */ /* 0x000fca00078e02ff */
[----:B------:R-:W-:-:S14]  /*0eb0*/  R2UR UR9, R160 ;  /* 0x00000000a00972ca */ /* 0x000fdc00000e0000 */
[----:B------:R-:W3:Y:S01]  /*0ec0*/  LDCU UR9, c[0x0][UR9+0x2a0] ;  /* 0x00005400090977ac */ /* 0x000ee20008000800 */
[----:B------:R-:W4:Y:S01]  /*0ed0*/  LDCU UR21, c[0x0][0xb24] ;  /* 0x00016480ff1577ac */ /* 0x000f220008000800 */
[----:B------:R-:W3:Y:S01]  /*0ee0*/  S2UR UR10, SR_CgaCtaId ;  /* 0x00000000000a79c3 */ /* 0x000ee20000008800 */
[----:B------:R-:W-:-:S05]  /*0ef0*/  CS2R.32 R160, SR_CgaSize ;  /* 0x0000000000a07805 */ /* 0x000fca0000008a00 */
[----:B------:R-:W-:-:S05]  /*0f00*/  IMAD R160, R160, -0xa0, RZ ;  /* 0xffffff60a0a07824 */ /* 0x000fca00078e02ff */
[----:B------:R-:W-:-:S14]  /*0f10*/  R2UR UR59, R160 ;  /* 0x00000000a03b72ca */ /* 0x000fdc00000e0000 */
[----:B------:R-:W3:Y:S01]  /*0f20*/  LDCU UR59, c[0x0][UR59+0x2a4] ;  /* 0x000054803b3b77ac */ /* 0x000ee20008000800 */
[----:B------:R-:W3:Y:S01]  /*0f30*/  LDCU UR42, c[0x0][0xb24] ;  /* 0x00016480ff2a77ac */ /* 0x000ee20008000800 */
[----:B-1----:R-:W-:Y:S01]  /*0f40*/  I2FP.F32.U32 R3, UR7 ;  /* 0x0000000700037c45 */ /* 0x002fe20008201000 */
[----:B------:R-:W1:Y:S01]  /*0f50*/  S2UR UR36, SR_CTAID.Z ;  /* 0x00000000002479c3 */ /* 0x000e620000002700 */
[----:B------:R-:W1:Y:S03]  /*0f60*/  LDCU UR27, c[0x0][0xb30] ;  /* 0x00016600ff1b77ac */ /* 0x000e660008000800 */
[----:B--2---:R-:W-:Y:S01]  /*0f70*/  FMUL R3, R3, UR5 ;  /* 0x0000000503037c20 */ /* 0x004fe20008400000 */
[----:B------:R-:W-:Y:S01]  /*0f80*/  UMOV UR16, UR7 ;  /* 0x0000000700107c82 */ /* 0x000fe20008000000 */
[----:B----4-:R-:W-:Y:S01]  /*0f90*/  UISETP.GE.AND UP2, UPT, UR21, 0x1, UPT ;  /* 0x000000011500788c */ /* 0x010fe2000bf46270 */
[----:B------:R-:W-:Y:S01]  /*0fa0*/  I2FP.F32.U32 R2, UR8 ;  /* 0x0000000800027c45 */ /* 0x000fe20008201000 */
[----:B------:R-:W-:-:S02]  /*0fb0*/  UMOV UR20, UR8 ;  /* 0x0000000800147c82 */ /* 0x000fc40008000000 */
[----:B------:R-:W2:Y:S02]  /*0fc0*/  F2I.U32.TRUNC.NTZ R3, R3 ;  /* 0x0000000300037305 */ /* 0x000ea4000020f000 */
[----:B---3--:R-:W-:Y:S01]  /*0fd0*/  FMUL R2, R2, UR4 ;  /* 0x0000000402027c20 */ /* 0x008fe20008400000 */
[----:B------:R-:W-:-:S05]  /*0fe0*/  USHF.L.U32 UR28, UR10, 0xc, URZ ;  /* 0x0000000c0a1c7899 */ /* 0x000fca00080006ff */
[----:B------:R-:W3:Y:S01]  /*0ff0*/  F2I.U32.TRUNC.NTZ R2, R2 ;  /* 0x0000000200027305 */ /* 0x000ee2000020f000 */
[----:B--2---:R-:W-:Y:S02]  /*1000*/  R2UR UR4, R3 ;  /* 0x00000000030472ca */ /* 0x004fe400000e0000 */
[----:B---3--:R-:W-:Y:S02]  /*1010*/  R2UR UR6, R2 ;  /* 0x00000000020672ca */ /* 0x008fe400000e0000 */
[----:B------:R-:W-:-:S09]  /*1020*/  PRMT R2, RZ, 0x7610, R2 ;  /* 0x00007610ff027816 */ /* 0x000fd20000000002 */
[----:B------:R-:W-:-:S04]  /*1030*/  UIADD3 UR5, UPT, UPT, -UR4, URZ, URZ ;  /* 0x000000ff04057290 */ /* 0x000fc8000fffe1ff */
[----:B------:R-:W-:Y:S02]  /*1040*/  UIMAD UR5, UR9, UR5, UR7 ;  /* 0x00000005090572a4 */ /* 0x000fe4000f8e0207 */
[----:B------:R-:W-:-:S04]  /*1050*/  UIADD3 UR4, UPT, UPT, -UR6, URZ, URZ ;  /* 0x000000ff06047290 */ /* 0x000fc8000fffe1ff */
[----:B------:R-:W-:Y:S01]  /*1060*/  IMAD.U32 R160, RZ, RZ, UR5 ;  /* 0x00000005ffa07e24 */ /* 0x000fe2000f8e00ff */
[----:B------:R-:W-:Y:S01]  /*1070*/  UIMAD UR59, UR59, UR4, UR8 ;  /* 0x000000043b3b72a4 */ /* 0x000fe2000f8e0208 */
[----:B-1----:R-:W-:Y:S11]  /*1080*/  BRA.U UP4, `(.L_x_17) ;  /* 0x0000000104287547 */ /* 0x002ff6000b800000 */
[----:B------:R-:W-:Y:S01]  /*1090*/  R2UR UR4, R160 ;  /* 0x00000000a00472ca */ /* 0x000fe200000e0000 */
[----:B------:R-:W-:Y:S02]  /*10a0*/  UISETP.NE.AND UP0, UPT, UR59, URZ, UPT ;  /* 0x000000ff3b00728c */ /* 0x000fe4000bf05270 */
[----:B------:R-:W-:-:S10]  /*10b0*/  UISETP.NE.AND UP1, UPT, UR59, 0x1, UPT ;  /* 0x000000013b00788c */ /* 0x000fd4000bf25270 */
[----:B------:R-:W-:-:S04]  /*10c0*/  UISETP.EQ.OR UP0, UPT, UR4, URZ, !UP0 ;  /* 0x000000ff0400728c */ /* 0x000fc8000c702670 */
[----:B------:R-:W-:Y:S02]  /*10d0*/  USEL UR5, URZ, 0x1, !UP0 ;  /* 0x00000001ff057887 */ /* 0x000fe4000c000000 */
[----:B------:R-:W-:Y:S02]  /*10e0*/  UISETP.NE.AND UP0, UPT, UR4, URZ, UPT ;  /* 0x000000ff0400728c */ /* 0x000fe4000bf05270 */
[----:B------:R-:W-:-:S04]  /*10f0*/  USEL UR4, URZ, 0x2, UP1 ;  /* 0x00000002ff047887 */ /* 0x000fc80008800000 */
[----:B------:R-:W-:-:S04]  /*1100*/  USEL UR4, UR4, 0x2, UP0 ;  /* 0x0000000204047887 */ /* 0x000fc80008000000 */
[----:B------:R-:W-:-:S06]  /*1110*/  UIADD3 UR4, UPT, UPT, UR5, UR4, URZ ;  /* 0x0000000405047290 */ /* 0x000fcc000fffe0ff */
[----:B------:R-:W-:Y:S02]  /*1120*/  MOV R2, UR4 ;  /* 0x0000000400027c02 */ /* 0x000fe40008000f00 */
.L_x_17:
[----:B------:R-:W-:Y:S05]  /*1130*/  BRA.U !UP2, `(.L_x_18) ;  /* 0x000000010ad47547 */ /* 0x000fea000b800000 */
[----:B------:R-:W1:Y:S01]  /*1140*/  LDCU.128 UR12, c[0x0][0xb10] ;  /* 0x00016200ff0c77ac */ /* 0x000e620008000c00 */
[----:B------:R-:W2:Y:S01]  /*1150*/  LDCU UR6, c[0x0][0x370] ;  /* 0x00006e00ff0677ac */ /* 0x000ea20008000800 */
[----:B------:R-:W3:Y:S01]  /*1160*/  LDCU UR5, c[0x0][0x374] ;  /* 0x00006e80ff0577ac */ /* 0x000ee20008000800 */
[----:B------:R-:W4:Y:S01]  /*1170*/  LDCU UR26, c[0x0][0xb0c] ;  /* 0x00016180ff1a77ac */ /* 0x000f220008000800 */
[----:B------:R-:W4:Y:S01]  /*1180*/  LDCU UR4, c[0x0][0xb20] ;  /* 0x00016400ff0477ac */ /* 0x000f220008000800 */
[----:B------:R-:W4:Y:S01]  /*1190*/  LDCU.64 UR8, c[0x0][0xb28] ;  /* 0x00016500ff0877ac */ /* 0x000f220008000a00 */
[----:B-1----:R-:W-:Y:S02]  /*11a0*/  UISETP.NE.AND UP0, UPT, UR14, 0x1, UPT ;  /* 0x000000010e00788c */ /* 0x002fe4000bf05270 */
[----:B---3--:R-:W-:Y:S02]  /*11b0*/  UIMAD.WIDE.U32 UR10, UR5, UR15, URZ ;  /* 0x0000000f050a72a5 */ /* 0x008fe4000f8e00ff */
[----:B--2---:R-:W-:-:S02]  /*11c0*/  UIMAD.WIDE.U32 UR22, UR6, UR12, URZ ;  /* 0x0000000c061672a5 */ /* 0x004fc4000f8e00ff */
[----:B----4-:R-:W-:Y:S02]  /*11d0*/  UISETP.NE.AND UP1, UPT, UR26, 0x1, UPT ;  /* 0x000000011a00788c */ /* 0x010fe4000bf25270 */
[----:B------:R-:W-:Y:S01]  /*11e0*/  UISETP.NE.AND UP2, UPT, UR21, 0x1, UPT ;  /* 0x000000011500788c */ /* 0x000fe2000bf45270 */
[----:B------:R-:W-:Y:S02]  /*11f0*/  UMOV UR10, UR11 ;  /* 0x0000000b000a7c82 */ /* 0x000fe40008000000 */
[----:B------:R-:W-:Y:S01]  /*1200*/  UMOV UR22, UR23 ;  /* 0x0000001700167c82 */ /* 0x000fe20008000000 */
[----:B------:R-:W-:Y:S02]  /*1210*/  @UP0 USHF.R.U32.HI UR5, URZ, UR4, UR10 ;  /* 0x00000004ff050299 */ /* 0x000fe4000801160a */
[----:B------:R-:W-:Y:S02]  /*1220*/  UIMAD.WIDE.U32 UR24, UR20, UR15, URZ ;  /* 0x0000000f141872a5 */ /* 0x000fe4000f8e00ff */
[----:B------:R-:W-:-:S02]  /*1230*/  UIMAD.WIDE.U32 UR10, UR5, UR8, URZ ;  /* 0x00000008050a72a5 */ /* 0x000fc4000f8e00ff */
[----:B------:R-:W-:Y:S02]  /*1240*/  @UP1 USHF.R.U32.HI UR6, URZ, UR13, UR22 ;  /* 0x0000000dff061299 */ /* 0x000fe40008011616 */
[----:B------:R-:W-:Y:S02]  /*1250*/  UIMAD.WIDE.U32 UR18, UR16, UR12, URZ ;  /* 0x0000000c101272a5 */ /* 0x000fe4000f8e00ff */
[----:B------:R-:W-:Y:S01]  /*1260*/  UIMAD.WIDE.U32 UR22, UR6, UR8, URZ ;  /* 0x00000008061672a5 */ /* 0x000fe2000f8e00ff */
[----:B------:R-:W-:Y:S01]  /*1270*/  UMOV UR24, UR25 ;  /* 0x0000001900187c82 */ /* 0x000fe20008000000 */
[----:B------:R-:W-:Y:S01]  /*1280*/  UMOV UR10, UR11 ;  /* 0x0000000b000a7c82 */ /* 0x000fe20008000000 */
[----:B------:R-:W-:Y:S02]  /*1290*/  USHF.R.U32.HI UR24, URZ, UR4, UR24 ;  /* 0x00000004ff187299 */ /* 0x000fe40008011618 */
[----:B------:R-:W-:Y:S02]  /*12a0*/  @UP2 USHF.R.U32.HI UR5, URZ, UR9, UR10 ;  /* 0x00000009ff052299 */ /* 0x000fe4000801160a */
[----:B------:R-:W-:Y:S01]  /*12b0*/  UMOV UR7, UR23 ;  /* 0x0000001700077c82 */ /* 0x000fe20008000000 */
[----:B------:R-:W-:Y:S01]  /*12c0*/  UMOV UR18, UR19 ;  /* 0x0000001300127c82 */ /* 0x000fe20008000000 */
[----:B------:R-:W-:-:S02]  /*12d0*/  @UP2 USHF.R.U32.HI UR6, URZ, UR9, UR7 ;  /* 0x00000009ff062299 */ /* 0x000fc40008011607 */
[----:B------:R-:W-:Y:S02]  /*12e0*/  USHF.R.U32.HI UR18, URZ, UR13, UR18 ;  /* 0x0000000dff127299 */ /* 0x000fe40008011612 */
[----:B------:R-:W-:Y:S02]  /*12f0*/  USEL UR4, UR20, UR24, !UP0 ;  /* 0x0000001814047287 */ /* 0x000fe4000c000000 */
[----:B------:R-:W-:Y:S02]  /*1300*/  UIMAD UR7, UR5, UR21, URZ ;  /* 0x00000015050772a4 */ /* 0x000fe4000f8e02ff */
[----:B------:R-:W-:Y:S02]  /*1310*/  USEL UR5, UR16, UR18, !UP1 ;  /* 0x0000001210057287 */ /* 0x000fe4000c800000 */
[----:B------:R-:W-:Y:S02]  /*1320*/  UIMAD UR12, UR6, UR21, URZ ;  /* 0x00000015060c72a4 */ /* 0x000fe4000f8e02ff */
[----:B------:R-:W-:-:S02]  /*1330*/  UISETP.GE.AND UP0, UPT, UR4, UR7, UPT ;  /* 0x000000070400728c */ /* 0x000fc4000bf06270 */
[----:B------:R-:W-:Y:S02]  /*1340*/  UIMAD.WIDE.U32 UR10, UR4, UR8, URZ ;  /* 0x00000008040a72a5 */ /* 0x000fe4000f8e00ff */
[----:B------:R-:W-:Y:S02]  /*1350*/  UISETP.GE.OR UP0, UPT, UR5, UR12, UP0 ;  /* 0x0000000c0500728c */ /* 0x000fe40008706670 */
[----:B------:R-:W-:Y:S02]  /*1360*/  UIMAD.WIDE.U32 UR12, UR5, UR8, URZ ;  /* 0x00000008050c72a5 */ /* 0x000fe4000f8e00ff */
[----:B------:R-:W-:Y:S01]  /*1370*/  UIADD3 UR10, UPT, UPT, -UR4, URZ, URZ ;  /* 0x000000ff040a7290 */ /* 0x000fe2000fffe1ff */
[----:B------:R-:W-:Y:S01]  /*1380*/  UMOV UR8, UR11 ;  /* 0x0000000b00087c82 */ /* 0x000fe20008000000 */
[----:B------:R-:W-:Y:S02]  /*1390*/  UIADD3 UR11, UPT, UPT, -UR5, URZ, URZ ;  /* 0x000000ff050b7290 */ /* 0x000fe4000fffe1ff */
[----:B------:R-:W-:-:S03]  /*13a0*/  USHF.R.U32.HI UR8, URZ, UR9, UR8 ;  /* 0x00000009ff087299 */ /* 0x000fc60008011608 */
[----:B------:R-:W-:Y:S01]  /*13b0*/  @!UP0 UMOV UR7, UR13 ;  /* 0x0000000d00078c82 */ /* 0x000fe20008000000 */
[----:B------:R-:W-:Y:S02]  /*13c0*/  UIMAD UR20, UR14, UR10, UR20 ;  /* 0x0000000a0e1472a4 */ /* 0x000fe4000f8e0214 */
[----:B------:R-:W-:Y:S02]  /*13d0*/  USEL UR8, UR4, UR8, !UP2 ;  /* 0x0000000804087287 */ /* 0x000fe4000d000000 */
[----:B------:R-:W-:Y:S02]  /*13e0*/  @!UP0 USHF.R.U32.HI UR7, URZ, UR9, UR7 ;  /* 0x00000009ff078299 */ /* 0x000fe40008011607 */
[----:B------:R-:W-:Y:S02]  /*13f0*/  UIADD3 UR9, UPT, UPT, -UR8, URZ, URZ ;  /* 0x000000ff08097290 */ /* 0x000fe4000fffe1ff */
[----:B------:R-:W-:Y:S02]  /*1400*/  @!UP0 USEL UR7, UR5, UR7, !UP2 ;  /* 0x0000000705078287 */ /* 0x000fe4000d000000 */
[----:B------:R-:W-:-:S02]  /*1410*/  UIMAD UR9, UR21, UR9, UR4 ;  /* 0x00000009150972a4 */ /* 0x000fc4000f8e0204 */
[----:B------:R-:W-:Y:S02]  /*1420*/  @!UP0 UIADD3 UR8, UPT, UPT, UR8, -UR7, URZ ;  /* 0x8000000708088290 */ /* 0x000fe4000fffe0ff */
[----:B------:R-:W-:Y:S02]  /*1430*/  @!UP0 UIMAD UR6, UR9, UR6, UR7 ;  /* 0x00000006090682a4 */ /* 0x000fe4000f8e0207 */
[----:B------:R-:W-:Y:S02]  /*1440*/  @!UP0 UIMAD UR4, UR8, UR21, UR5 ;  /* 0x00000015080482a4 */ /* 0x000fe4000f8e0205 */
[----:B------:R-:W-:Y:S02]  /*1450*/  UIMAD UR16, UR26, UR11, UR16 ;  /* 0x0000000b1a1072a4 */ /* 0x000fe4000f8e0210 */
[----:B------:R-:W-:Y:S01]  /*1460*/  UIMAD UR20, UR4, UR14, UR20 ;  /* 0x0000000e041472a4 */ /* 0x000fe2000f8e0214 */
[----:B------:R-:W-:Y:S02]  /*1470*/  @!UP0 UMOV UR5, UR6 ;  /* 0x0000000600058c82 */ /* 0x000fe40008000000 */
[----:B------:R-:W-:-:S12]  /*1480*/  UIMAD UR16, UR5, UR26, UR16 ;  /* 0x0000001a051072a4 */ /* 0x000fd8000f8e0210 */
.L_x_18:
[----:B------:R-:W-:Y:S02]  /*1490*/  UISETP.NE.AND UP1, UPT, UR27, 0x1, UPT ;  /* 0x000000011b00788c */ /* 0x000fe4000bf25270 */
[----:B------:R-:W-:Y:S02]  /*14a0*/  UISETP.NE.AND UP0, UPT, UR17, 0x2, UPT ;  /* 0x000000021100788c */ /* 0x000fe4000bf05270 */
[----:B------:R-:W-:-:S05]  /*14b0*/  ULOP3.LUT UR28, UR28, 0x1000, URZ, 0xc0, !UPT ;  /* 0x000010001c1c7892 */ /* 0x000fca000f8ec0ff */
[----:B------:R-:W-:Y:S07]  /*14c0*/  BRA.U UP1, `(.L_x_19) ;  /* 0x0000000101447547 */ /* 0x000fee000b800000 */
[----:B------:R-:W1:Y:S01]  /*14d0*/  LDCU.128 UR8, c[0x0][0xb10] ;  /* 0x00016200ff0877ac */ /* 0x000e620008000c00 */
[----:B------:R-:W2:Y:S01]  /*14e0*/  LDCU UR12, c[0x0][0xb0c] ;  /* 0x00016180ff0c77ac */ /* 0x000ea20008000800 */
[----:B------:R-:W3:Y:S01]  /*14f0*/  LDCU UR13, c[0x0][0xb20] ;  /* 0x00016400ff0d77ac */ /* 0x000ee20008000800 */
[----:B-1----:R-:W-:Y:S02]  /*1500*/  UIMAD.WIDE.U32 UR6, UR16, UR8, URZ ;  /* 0x00000008100672a5 */ /* 0x002fe4000f8e00ff */
[----:B------:R-:W-:Y:S02]  /*1510*/  UIMAD.WIDE.U32 UR4, UR20, UR11, URZ ;  /* 0x0000000b140472a5 */ /* 0x000fe4000f8e00ff */
[----:B--2---:R-:W-:Y:S02]  /*1520*/  UISETP.NE.AND UP2, UPT, UR12, 0x1, UPT ;  /* 0x000000010c00788c */ /* 0x004fe4000bf45270 */
[----:B------:R-:W-:Y:S01]  /*1530*/  UISETP.NE.AND UP1, UPT, UR10, 0x1, UPT ;  /* 0x000000010a00788c */ /* 0x000fe2000bf25270 */
[----:B------:R-:W-:-:S02]  /*1540*/  UMOV UR6, UR7 ;  /* 0x0000000700067c82 */ /* 0x000fc40008000000 */
[----:B------:R-:W-:Y:S01]  /*1550*/  UMOV UR4, UR5 ;  /* 0x0000000500047c82 */ /* 0x000fe20008000000 */
[----:B------:R-:W-:Y:S02]  /*1560*/  USHF.R.U32.HI UR6, URZ, UR9, UR6 ;  /* 0x00000009ff067299 */ /* 0x000fe40008011606 */
[----:B---3--:R-:W-:Y:S02]  /*1570*/  USHF.R.U32.HI UR4, URZ, UR13, UR4 ;  /* 0x0000000dff047299 */ /* 0x008fe40008011604 */
[----:B------:R-:W-:Y:S02]  /*1580*/  USEL UR5, UR16, UR6, !UP2 ;  /* 0x0000000610057287 */ /* 0x000fe4000d000000 */
[----:B------:R-:W-:-:S04]  /*1590*/  USEL UR4, UR20, UR4, !UP1 ;  /* 0x0000000414047287 */ /* 0x000fc8000c800000 */
[----:B------:R-:W-:Y:S02]  /*15a0*/  UIADD3 UR6, UPT, UPT, UR5, -UR4, URZ ;  /* 0x8000000405067290 */ /* 0x000fe4000fffe0ff */
[----:B------:R-:W-:Y:S02]  /*15b0*/  UIADD3 UR4, UPT, UPT, -UR5, UR4, URZ ;  /* 0x0000000405047290 */ /* 0x000fe4000fffe1ff */
[----:B------:R-:W-:Y:S02]  /*15c0*/  UIMAD UR20, UR6, UR10, UR20 ;  /* 0x0000000a061472a4 */ /* 0x000fe4000f8e0214 */
[----:B------:R-:W-:-:S12]  /*15d0*/  UIMAD UR16, UR4, UR12, UR16 ;  /* 0x0000000c041072a4 */ /* 0x000fd8000f8e0210 */
.L_x_19:
[----:B------:R-:W-:Y:S05]  /*15e0*/  BRA.U !UP5, `(.L_x_20) ;  /* 0x000000010d0c7547 */ /* 0x000fea000b800000 */
[----:B------:R-:W-:Y:S01]  /*15f0*/  UCGABAR_WAIT ;  /* 0x0000000000007dc7 */ /* 0x000fe20008000000 */
[----:B------:R-:W-:Y:S01]  /*1600*/  CCTL.IVALL ;  /* 0x00000000ff00798f */ /* 0x000fe20002000000 */
[----:B------:R-:W-:Y:S05]  /*1610*/  BRA `(.L_x_21) ;  /* 0x0000000000047947 */ /* 0x000fea0003800000 */
.L_x_20:
[----:B------:R-:W-:Y:S06]  /*1620*/  BAR.SYNC.DEFER_BLOCKING 0x0 ;  /* 0x0000000000007b1d */ /* 0x000fec0000010000 */
.L_x_21:
[----:B------:R-:W-:Y:S05]  /*1630*/  BRA.U UP0, `(.L_x_22) ;  /* 0x0000001100dc7547 */ /* 0x000fea000b800000 */
[----:B------:R-:W1:Y:S01]  /*1640*/  LDCU UR6, c[0x0][0x38c] ;  /* 0x00007180ff0677ac */ /* 0x000e620008000800 */
[----:B------:R-:W2:Y:S01]  /*1650*/  S2UR UR8, SR_CgaCtaId ;  /* 0x00000000000879c3 */ /* 0x000ea20000008800 */
[----:B------:R-:W-:Y:S01]  /*1660*/  PLOP3.LUT P1, PT, PT, PT, UP3, 0x80, 0x8 ;  /* 0x000000000008781c */ /* 0x000fe20003f2f038 */
[----:B------:R-:W-:Y:S01]  /*1670*/  IMAD.MOV.U32 R12, RZ, RZ, 0x1 ;  /* 0x00000001ff0c7424 */ /* 0x000fe200078e00ff */
[----:B------:R-:W-:Y:S01]  /*1680*/  UMOV UR7, 0x400 ;  /* 0x0000040000077882 */ /* 0x000fe20000000000 */
[----:B------:R-:W-:Y:S01]  /*1690*/  UISETP.NE.AND UP1, UPT, UR17, URZ, UPT ;  /* 0x000000ff1100728c */ /* 0x000fe2000bf25270 */
[----:B------:R-:W-:Y:S02]  /*16a0*/  ISETP.EQ.OR P2, PT, R0, RZ, P3 ;  /* 0x000000ff0000720c */ /* 0x000fe40001f42670 */
[----:B------:R-:W-:Y:S02]  /*16b0*/  CS2R R10, SRZ ;  /* 0x00000000000a7805 */ /* 0x000fe4000001ff00 */
[----:B------:R-:W-:Y:S01]  /*16c0*/  PLOP3.LUT P1, PT, P1, PT, PT, 0x8, 0x80 ;  /* 0x000000000080781c */ /* 0x000fe20000f2e170 */
[----:B------:R-:W-:Y:S01]  /*16d0*/  IMAD.MOV.U32 R9, RZ, RZ, RZ ;  /* 0x000000ffff097224 */ /* 0x000fe200078e00ff */
[----:B------:R-:W3:Y:S01]  /*16e0*/  LDCU UR40, c[0x0][0x370] ;  /* 0x00006e00ff2877ac */ /* 0x000ee20008000800 */
[----:B------:R-:W-:Y:S01]  /*16f0*/  IMAD.MOV.U32 R8, RZ, RZ, 0x1 ;  /* 0x00000001ff087424 */ /* 0x000fe200078e00ff */
[----:B------:R-:W4:Y:S01]  /*1700*/  LDCU.64 UR26, c[0x0][0x348] ;  /* 0x00006900ff1a77ac */ /* 0x000f220008000a00 */
[----:B-1----:R-:W-:-:S02]  /*1710*/  UIADD3 UR5, UPT, UPT, UR6, 0x3f, URZ ;  /* 0x0000003f06057890 */ /* 0x002fc4000fffe0ff */
[----:B------:R-:W-:Y:S02]  /*1720*/  USHF.R.U32.HI UR45, URZ, 0x6, UR28 ;  /* 0x00000006ff2d7899 */ /* 0x000fe4000801161c */
[----:B------:R-:W-:Y:S02]  /*1730*/  USHF.R.S32.HI UR4, URZ, 0x1f, UR5 ;  /* 0x0000001fff047899 */ /* 0x000fe40008011405 */
[----:B------:R-:W-:Y:S02]  /*1740*/  UIADD3 UR46, UPT, UPT, UR6, 0x7e, URZ ;  /* 0x0000007e062e7890 */ /* 0x000fe4000fffe0ff */
[----:B------:R-:W-:Y:S02]  /*1750*/  ULEA.HI UR4, UR4, UR5, URZ, 0x6 ;  /* 0x0000000504047291 */ /* 0x000fe4000f8f30ff */
[----:B--2---:R-:W-:Y:S02]  /*1760*/  ULEA UR7, UR8, UR7, 0x18 ;  /* 0x0000000708077291 */ /* 0x004fe4000f8ec0ff */
[----:B------:R-:W-:-:S02]  /*1770*/  USHF.R.S32.HI UR43, URZ, 0x6, UR4 ;  /* 0x00000006ff2b7899 */ /* 0x000fc40008011404 */
[----:B------:R-:W-:Y:S02]  /*1780*/  UIADD3 UR4, UPT, UPT, UR6, -0x1, URZ ;  /* 0xffffffff06047890 */ /* 0x000fe4000fffe0ff */
[----:B------:R-:W-:Y:S02]  /*1790*/  UISETP.LT.U32.AND UP0, UPT, UR43, 0x5, UPT ;  /* 0x000000052b00788c */ /* 0x000fe4000bf01070 */
[----:B------:R-:W-:Y:S02]  /*17a0*/  UISETP.GE.U32.AND UP2, UPT, UR4, -0x7f, UPT ;  /* 0xffffff810400788c */ /* 0x000fe4000bf46070 */
[----:B------:R-:W-:Y:S01]  /*17b0*/  USEL UR41, UR43, 0x5, UP0 ;  /* 0x000000052b297887 */ /* 0x000fe20008000000 */
[----:B------:R-:W1:Y:S03]  /*17c0*/  LDCU UR39, c[0x0][0x374] ;  /* 0x00006e80ff2777ac */ /* 0x000e660008000800 */
[----:B------:R-:W-:-:S02]  /*17d0*/  UIADD3 UR21, UPT, UPT, UR41, -0x1, URZ ;  /* 0xffffffff29157890 */ /* 0x000fc4000fffe0ff */
[----:B------:R-:W-:-:S03]  /*17e0*/  USEL UR24, UR48, 0x2, UP1 ;  /* 0x0000000230187887 */ /* 0x000fc60008800000 */
[----:B------:R-:W-:Y:S02]  /*17f0*/  @UP2 UIADD3 UR21, UPT, UPT, UR41, URZ, URZ ;  /* 0x000000ff29152290 */ /* 0x000fe4000fffe0ff */
[----:B------:R-:W-:Y:S02]  /*1800*/  UIADD3 UR29, UPT, UPT, UR7, 0xc400, UR28 ;  /* 0x0000c400071d7890 */ /* 0x000fe4000fffe01c */
[----:B------:R-:W-:Y:S02]  /*1810*/  UIADD3 UR44, UPT, UPT, UR43, -UR41, URZ ;  /* 0x800000292b2c7290 */ /* 0x000fe4000fffe0ff */
[----:B------:R-:W-:Y:S01]  /*1820*/  UIADD3 UR21, UPT, UPT, UR21, 0x1, URZ ;  /* 0x0000000115157890 */ /* 0x000fe2000fffe0ff */
[----:B---34-:R-:W-:-:S11]  /*1830*/  UMOV UR5, URZ ;  /* 0x000000ff00057c82 */ /* 0x018fd60008000000 */
.L_x_42:
[----:B------:R-:W2:Y:S02]  /*1840*/  S2UR UR4, SR_CgaCtaId ;  /* 0x00000000000479c3 */ /* 0x000ea40000008800 */
[----:B--2---:R-:W-:-:S09]  /*1850*/  UISETP.NE.AND UP0, UPT, UR4, URZ, UPT ;  /* 0x000000ff0400728c */ /* 0x004fd2000bf05270 */
[----:B-1----:R-:W-:Y:S05]  /*1860*/  BRA.U UP0, `(.L_x_23) ;  /* 0x0000000100287547 */ /* 0x002fea000b800000 */
[----:B------:R-:W-:Y:S02]  /*1870*/  LEA R0, R9, UR7, 0x3 ;  /* 0x0000000709007c11 */ /* 0x000fe4000f8e18ff */
[----:B------:R-:W-:-:S04]  /*1880*/  SHF.L.U32 R3, R8, 0x1f, RZ ;  /* 0x0000001f08037819 */ /* 0x000fc800000006ff */
[----:B------:R-:W2:Y:S02]  /*1890*/  SYNCS.PHASECHK.TRANS64.TRYWAIT P0, [R0+URZ+0xf0], R3 ;  /* 0x0000f003000075a7 */ /* 0x000ea400080011ff */
[----:B--2---:R-:W-:Y:S05]  /*18a0*/  @!P0 BRA `(.L_x_24) ;  /* 0x0000009c00808947 */ /* 0x004fea0003800000 */
.L_x_134:
[----:B------:R3:W-:Y:S01]  /*18b0*/  SYNCS.ARRIVE.TRANS64.A1T0 RZ, [R0+URZ+0xe0], RZ ;  /* 0x0000e0ff00ff79a7 */ /* 0x0007e200081000ff */
[----:B------:R-:W-:-:S05]  /*18c0*/  VIADD R9, R9, 0x1 ;  /* 0x0000000109097836 */ /* 0x000fca0000000000 */
[----:B------:R-:W-:-:S04]  /*18d0*/  ISETP.NE.AND P0, PT, R9, 0x2, PT ;  /* 0x000000020900780c */ /* 0x000fc80003f05270 */
[----:B--2---:R-:W-:Y:S02]  /*18e0*/  SEL R3, RZ, 0x1, P0 ;  /* 0x00000001ff037807 */ /* 0x004fe40000000000 */
[----:B------:R-:W-:Y:S02]  /*18f0*/  SEL R9, R9, RZ, P0 ;  /* 0x000000ff09097207 */ /* 0x000fe40000000000 */
[----:B------:R-:W-:-:S07]  /*1900*/  LOP3.LUT R8, R8, R3, RZ, 0x3c, !PT ;  /* 0x0000000308087212 */ /* 0x000fce00078e3cff */
.L_x_23:
[----:B------:R-:W-:Y:S01]  /*1910*/  ULEA UR4, UR5, UR7, 0x3 ;  /* 0x0000000705047291 */ /* 0x000fe2000f8e18ff */
[----:B---3--:R-:W-:Y:S01]  /*1920*/  SHF.L.U32 R0, R12, 0x1f, RZ ;  /* 0x0000001f0c007819 */ /* 0x008fe200000006ff */
[----:B------:R-:W-:Y:S02]  /*1930*/  UISETP.GE.U32.AND UP0, UPT, UR46, 0x7f, UPT ;  /* 0x0000007f2e00788c */ /* 0x000fe4000bf06070 */
[----:B------:R-:W-:Y:S02]  /*1940*/  USHF.L.U32 UR11, UR20, 0x8, URZ ;  /* 0x00000008140b7899 */ /* 0x000fe400080006ff */
[----:B------:R-:W-:Y:S01]  /*1950*/  ULEA UR35, UR16, UR45, 0x7 ;  /* 0x0000002d10237291 */ /* 0x000fe2000f8e38ff */
[----:B------:R-:W-:Y:S02]  /*1960*/  UMOV UR13, URZ ;  /* 0x000000ff000d7c82 */ /* 0x000fe40008000000 */
[----:B------:R2:W3:Y:S02]  /*1970*/  SYNCS.PHASECHK.TRANS64.TRYWAIT P0, [UR4+0x28], R0 ;  /* 0x00002800ff0075a7 */ /* 0x0004e40008001104 */
[----:B------:R-:W-:Y:S07]  /*1980*/  BRA.U !UP0, `(.L_x_25) ;  /* 0x0000000108bc7547 */ /* 0x000fee000b800000 */
[----:B------:R-:W-:Y:S01]  /*1990*/  UMOV UR6, URZ ;  /* 0x000000ff00067c82 */ /* 0x000fe20008000000 */
[----:B------:R-:W-:-:S05]  /*19a0*/  UMOV UR4, UR5 ;  /* 0x0000000500047c82 */ /* 0x000fca0008000000 */
.L_x_31:
[----:B------:R-:W-:Y:S01]  /*19b0*/  ULEA UR33, UR4, UR7, 0x3 ;  /* 0x0000000704217291 */ /* 0x000fe2000f8e18ff */
[----:B---3--:R-:W-:Y:S01]  /*19c0*/  @!P3 MOV R2, 0x6000 ;  /* 0x000060000002b802 */ /* 0x008fe20000000f00 */
[----:B-1-3--:R-:W-:Y:S10]  /*19d0*/  @P0 BRA `(.L_x_26) ;  /* 0x00000000000c0947 */ /* 0x00aff40003800000 */
[----:B------:R-:W-:-:S04]  /*19e0*/  SHF.L.U32 R3, R12, 0x1f, RZ ;  /* 0x0000001f0c037819 */ /* 0x000fc800000006ff */
[----:B------:R-:W3:Y:S02]  /*19f0*/  SYNCS.PHASECHK.TRANS64.TRYWAIT P0, [UR33+0x28], R3 ;  /* 0x00002803ff0075a7 */ /* 0x000ee40008001121 */
[----:B---3--:R-:W-:Y:S05]  /*1a00*/  @!P0 BRA `(.L_x_27) ;  /* 0x0000009c003c8947 */ /* 0x008fea0003800000 */
.L_x_26:
[----:B------:R3:W-:Y:S01]  /*1a10*/  @!P3 SYNCS.ARRIVE.TRANS64 RZ, [UR33], R2 ;  /* 0x00000002ffffb9a7 */ /* 0x0007e20008000021 */
[----:B------:R-:W-:-:S04]  /*1a20*/  ULOP3.LUT UR5, UR24, 0x2, URZ, 0xfc, !UPT ;  /* 0x0000000218057892 */ /* 0x000fc8000f8efcff */
[----:B------:R-:W-:-:S09]  /*1a30*/  UISETP.NE.AND UP0, UPT, UR5, 0x2, UPT ;  /* 0x000000020500788c */ /* 0x000fd2000bf05270 */
[----:B------:R-:W-:Y:S05]  /*1a40*/  BRA.U UP0, `(.L_x_28) ;  /* 0x0000000100047547 */ /* 0x000fea000b800000 */
[----:B-1----:R-:W-:Y:S05]  /*1a50*/  BPT.TRAP 0x1 ;  /* 0x000000040000795c */ /* 0x002fea0000300000 */
.L_x_28:
[----:B------:R-:W-:Y:S04]  /*1a60*/  BSSY.RECONVERGENT B0, `(.L_x_29) ;  /* 0x0000003000007945 */ /* 0x000fe80003800200 */
[----:B------:R-:W-:Y:S05]  /*1a70*/  @P2 BRA `(.L_x_30) ;  /* 0x0000000000042947 */ /* 0x000fea0003800000 */
[----:B-1----:R-:W-:Y:S05]  /*1a80*/  BPT.TRAP 0x1 ;  /* 0x000000040000795c */ /* 0x002fea0000300000 */
.L_x_30:
[----:B-1----:R-:W-:Y:S05]  /*1a90*/  BSYNC.RECONVERGENT B0 ;  /* 0x0000000000007941 */ /* 0x002fea0003800200 */
.L_x_29:
[----:B------:R-:W-:Y:S02]  /*1aa0*/  UIADD3 UR5, UPT, UPT, UR4, 0x1, URZ ;  /* 0x0000000104057890 */ /* 0x000fe4000fffe0ff */
[----:B------:R-:W-:Y:S02]  /*1ab0*/  ULEA UR32, UR4, UR28, 0xd ;  /* 0x0000001c04207291 */ /* 0x000fe4000f8e68ff */
[----:B------:R-:W-:Y:S02]  /*1ac0*/  UISETP.NE.AND UP0, UPT, UR5, 0x5, UPT ;  /* 0x000000050500788c */ /* 0x000fe4000bf05270 */
[----:B------:R-:W-:Y:S02]  /*1ad0*/  UIADD3 UR16, UP1, UPT, UR26, 0x80, URZ ;  /* 0x000000801a107890 */ /* 0x000fe4000ff3e0ff */
[----:B------:R-:W-:Y:S02]  /*1ae0*/  USEL UR9, URZ, 0x1, UP0 ;  /* 0x00000001ff097887 */ /* 0x000fe40008000000 */
[----:B------:R-:W-:-:S02]  /*1af0*/  USEL UR5, UR5, URZ, UP0 ;  /* 0x000000ff05057287 */ /* 0x000fc40008000000 */
[----:B------:R-:W-:Y:S02]  /*1b00*/  UIADD3 UR14, UP0, UPT, UR26, 0x180, URZ ;  /* 0x000001801a0e7890 */ /* 0x000fe4000ff1e0ff */
[----:B------:R-:W-:Y:S01]  /*1b10*/  ULEA UR8, UR5, UR7, 0x3 ;  /* 0x0000000705087291 */ /* 0x000fe2000f8e18ff */
[----:B------:R-:W-:Y:S01]  /*1b20*/  LOP3.LUT R12, R12, UR9, RZ, 0x3c, !PT ;  /* 0x000000090c0c7c12 */ /* 0x000fe2000f8e3cff */
[----:B------:R-:W-:Y:S02]  /*1b30*/  USHF.L.U32 UR34, UR6, 0x6, URZ ;  /* 0x0000000606227899 */ /* 0x000fe400080006ff */
[----:B------:R-:W-:Y:S01]  /*1b40*/  UIADD3.X UR17, UPT, UPT, URZ, UR27, URZ, UP1, !UPT ;  /* 0x0000001bff117290 */ /* 0x000fe20008ffe4ff */
[----:B--2---:R-:W-:Y:S01]  /*1b50*/  SHF.L.U32 R0, R12, 0x1f, RZ ;  /* 0x0000001f0c007819 */ /* 0x004fe200000006ff */
[----:B------:R-:W-:Y:S02]  /*1b60*/  UIADD3 UR32, UPT, UPT, UR7, 0xc400, UR32 ;  /* 0x0000c40007207890 */ /* 0x000fe4000fffe020 */
[----:B------:R-:W-:Y:S01]  /*1b70*/  UIADD3.X UR15, UPT, UPT, URZ, UR27, URZ, UP0, !UPT ;  /* 0x0000001bff0f7290 */ /* 0x000fe200087fe4ff */
[----:B------:R4:W1:Y:S01]  /*1b80*/  SYNCS.PHASECHK.TRANS64.TRYWAIT P0, [UR8+0x28], R0 ;  /* 0x00002800ff0075a7 */ /* 0x0008620008001108 */
[----:B------:R-:W-:Y:S01]  /*1b90*/  ULEA UR8, UR4, UR7, 0xe ;  /* 0x0000000704087291 */ /* 0x000fe2000f8e70ff */
[----:B------:R-:W-:Y:S01]  /*1ba0*/  UMOV UR13, 0x30000 ;  /* 0x00030000000d7882 */ /* 0x000fe20000000000 */
[----:B------:R-:W-:-:S02]  /*1bb0*/  UMOV UR18, 0x0 ;  /* 0x0000000000127882 */ /* 0x000fc40000000000 */
[----:B------:R-:W-:Y:S01]  /*1bc0*/  UIADD3 UR8, UPT, UPT, UR8, 0x16400, URZ ;  /* 0x0001640008087890 */ /* 0x000fe2000fffe0ff */
[----:B------:R-:W-:Y:S01]  /*1bd0*/  UMOV UR19, 0x10000000 ;  /* 0x1000000000137882 */ /* 0x000fe20000000000 */
[----:B------:R-:W-:Y:S01]  /*1be0*/  UMOV UR12, UR36 ;  /* 0x00000024000c7c82 */ /* 0x000fe20008000000 */
[----:B------:R-:W-:Y:S01]  /*1bf0*/  UMOV UR9, UR33 ;  /* 0x0000002100097c82 */ /* 0x000fe20008000000 */
[----:B------:R-:W-:Y:S01]  /*1c00*/  UMOV UR10, UR34 ;  /* 0x00000022000a7c82 */ /* 0x000fe20008000000 */
[----:B------:R2:W-:Y:S01]  /*1c10*/  UTMALDG.3D.MULTICAST [UR32], [UR16], UR13, desc[UR18] ;  /* 0x00001220100073b4 */ /* 0x0005e2000801180d */
[----:B------:R-:W-:Y:S01]  /*1c20*/  UIADD3 UR6, UPT, UPT, UR6, 0x1, URZ ;  /* 0x0000000106067890 */ /* 0x000fe2000fffe0ff */
[----:B------:R-:W-:-:S03]  /*1c30*/  UMOV UR4, UR5 ;  /* 0x0000000500047c82 */ /* 0x000fc60008000000 */
[----:B------:R-:W-:Y:S01]  /*1c40*/  UISETP.NE.AND UP0, UPT, UR6, UR21, UPT ;  /* 0x000000150600728c */ /* 0x000fe2000bf05270 */
[----:B------:R4:W-:Y:S01]  /*1c50*/  UTMALDG.3D [UR8], [UR14], desc[UR18] ;  /* 0x000012080e0075b4 */ /* 0x0009e20008011000 */
[----:B--2---:R-:W-:-:S07]  /*1c60*/  UMOV UR13, UR21 ;  /* 0x00000015000d7c82 */ /* 0x004fce0008000000 */
[----:B----4-:R-:W-:Y:S05]  /*1c70*/  BRA.U UP0, `(.L_x_31) ;  /* 0xfffffffd004c7547 */ /* 0x010fea000b83ffff */
.L_x_25:
[----:B------:R-:W-:Y:S01]  /*1c80*/  ULEA UR4, UR5, UR7, 0x3 ;  /* 0x0000000705047291 */ /* 0x000fe2000f8e18ff */
[----:B--2---:R-:W-:Y:S01]  /*1c90*/  SHF.L.U32 R0, R12, 0x1f, RZ ;  /* 0x0000001f0c007819 */ /* 0x004fe200000006ff */
[----:B------:R-:W-:Y:S01]  /*1ca0*/  @!P1 SYNCS.ARRIVE.TRANS64.A1T0 RZ, [UR7+0x98], RZ ;  /* 0x000098ffffff99a7 */ /* 0x000fe20008100007 */
[----:B------:R-:W-:-:S06]  /*1cb0*/  UISETP.GT.AND UP0, UPT, UR43, UR41, UPT ;  /* 0x000000292b00728c */ /* 0x000fcc000bf04270 */
[----:B-1-3--:R1:W2:Y:S03]  /*1cc0*/  SYNCS.PHASECHK.TRANS64.TRYWAIT P0, [UR4+0x28], R0 ;  /* 0x00002800ff0075a7 */ /* 0x00a2a60008001104 */
[----:B------:R-:W-:Y:S05]  /*1cd0*/  BRA.U !UP0, `(.L_x_32) ;  /* 0x0000000108bc7547 */ /* 0x000fea000b800000 */
[----:B------:R-:W-:Y:S01]  /*1ce0*/  UIADD3 UR25, UPT, UPT, UR44, UR13, URZ ;  /* 0x0000000d2c197290 */ /* 0x000fe2000fffe0ff */
[----:B------:R-:W-:-:S11]  /*1cf0*/  UMOV UR4, UR5 ;  /* 0x0000000500047c82 */ /* 0x000fd60008000000 */
.L_x_38:
[----:B------:R-:W-:Y:S01]  /*1d00*/  ULEA UR17, UR4, UR7, 0x3 ;  /* 0x0000000704117291 */ /* 0x000fe2000f8e18ff */
[----:B--2---:R-:W-:Y:S01]  /*1d10*/  @!P3 MOV R2, 0x6000 ;  /* 0x000060000002b802 */ /* 0x004fe20000000f00 */
[----:B--2-4-:R-:W-:Y:S10]  /*1d20*/  @P0 BRA `(.L_x_33) ;  /* 0x00000000000c0947 */ /* 0x014ff40003800000 */
[----:B------:R-:W-:-:S04]  /*1d30*/  SHF.L.U32 R3, R12, 0x1f, RZ ;  /* 0x0000001f0c037819 */ /* 0x000fc800000006ff */
[----:B------:R-:W2:Y:S02]  /*1d40*/  SYNCS.PHASECHK.TRANS64.TRYWAIT P0, [UR17+0x28], R3 ;  /* 0x00002803ff0075a7 */ /* 0x000ea40008001111 */
[----:B--2---:R-:W-:Y:S05]  /*1d50*/  @!P0 BRA `(.L_x_34) ;  /* 0x0000009800808947 */ /* 0x004fea0003800000 */
.L_x_33:
[----:B------:R2:W-:Y:S01]  /*1d60*/  @!P3 SYNCS.ARRIVE.TRANS64 RZ, [UR17], R2 ;  /* 0x00000002ffffb9a7 */ /* 0x0005e20008000011 */
[----:B------:R-:W-:-:S04]  /*1d70*/  ULOP3.LUT UR5, UR24, 0x2, URZ, 0xfc, !UPT ;  /* 0x0000000218057892 */ /* 0x000fc8000f8efcff */
[----:B------:R-:W-:-:S09]  /*1d80*/  UISETP.NE.AND UP0, UPT, UR5, 0x2, UPT ;  /* 0x000000020500788c */ /* 0x000fd2000bf05270 */
[----:B------:R-:W-:Y:S05]  /*1d90*/  BRA.U UP0, `(.L_x_35) ;  /* 0x0000000100047547 */ /* 0x000fea000b800000 */
[----:B------:R-:W-:Y:S05]  /*1da0*/  BPT.TRAP 0x1 ;  /* 0x000000040000795c */ /* 0x000fea0000300000 */
.L_x_35:
[----:B------:R-:W-:Y:S04]  /*1db0*/  BSSY.RECONVERGENT B0, `(.L_x_36) ;  /* 0x0000003000007945 */ /* 0x000fe80003800200 */
[----:B------:R-:W-:Y:S05]  /*1dc0*/  @P2 BRA `(.L_x_37) ;  /* 0x0000000000042947 */ /* 0x000fea0003800000 */
[----:B------:R-:W-:Y:S05]  /*1dd0*/  BPT.TRAP 0x1 ;  /* 0x000000040000795c */ /* 0x000fea0000300000 */
.L_x_37:
[----:B------:R-:W-:Y:S05]  /*1de0*/  BSYNC.RECONVERGENT B0 ;  /* 0x0000000000007941 */ /* 0x000fea0003800200 */
.L_x_36:
[----:B------:R-:W-:Y:S02]  /*1df0*/  UIADD3 UR5, UPT, UPT, UR4, 0x1, URZ ;  /* 0x0000000104057890 */ /* 0x000fe4000fffe0ff */
[----:B------:R-:W-:Y:S02]  /*1e00*/  UIADD3 UR14, UP1, UPT, UR26, 0x80, URZ ;  /* 0x000000801a0e7890 */ /* 0x000fe4000ff3e0ff */
[----:B------:R-:W-:Y:S02]  /*1e10*/  UISETP.NE.AND UP0, UPT, UR5, 0x5, UPT ;  /* 0x000000050500788c */ /* 0x000fe4000bf05270 */
[----:B------:R-:W-:Y:S02]  /*1e20*/  USHF.L.U32 UR18, UR13, 0x6, URZ ;  /* 0x000000060d127899 */ /* 0x000fe400080006ff */
[----:B------:R-:W-:Y:S02]  /*1e30*/  USEL UR8, URZ, 0x1, UP0 ;  /* 0x00000001ff087887 */ /* 0x000fe40008000000 */
[----:B------:R-:W-:-:S02]  /*1e40*/  USEL UR5, UR5, URZ, UP0 ;  /* 0x000000ff05057287 */ /* 0x000fc40008000000 */
[----:B------:R-:W-:Y:S02]  /*1e50*/  UIADD3 UR22, UP0, UPT, UR26, 0x180, URZ ;  /* 0x000001801a167890 */ /* 0x000fe4000ff1e0ff */
[----:B------:R-:W-:Y:S01]  /*1e60*/  LOP3.LUT R12, R12, UR8, RZ, 0x3c, !PT ;  /* 0x000000080c0c7c12 */ /* 0x000fe2000f8e3cff */
[----:B------:R-:W-:Y:S02]  /*1e70*/  ULEA UR6, UR5, UR7, 0x3 ;  /* 0x0000000705067291 */ /* 0x000fe4000f8e18ff */
[----:B------:R-:W-:Y:S01]  /*1e80*/  ULEA UR8, UR4, UR7, 0xe ;  /* 0x0000000704087291 */ /* 0x000fe2000f8e70ff */
[----:B-1----:R-:W-:Y:S01]  /*1e90*/  SHF.L.U32 R0, R12, 0x1f, RZ ;  /* 0x0000001f0c007819 */ /* 0x002fe200000006ff */
[----:B------:R-:W-:Y:S02]  /*1ea0*/  ULEA UR16, UR4, UR29, 0xd ;  /* 0x0000001d04107291 */ /* 0x000fe4000f8e68ff */
[----:B------:R-:W-:Y:S02]  /*1eb0*/  UIADD3.X UR15, UPT, UPT, URZ, UR27, URZ, UP1, !UPT ;  /* 0x0000001bff0f7290 */ /* 0x000fe40008ffe4ff */
[----:B------:R-:W-:Y:S01]  /*1ec0*/  UIADD3 UR8, UPT, UPT, UR8, 0x16400, URZ ;  /* 0x0001640008087890 */ /* 0x000fe2000fffe0ff */
[----:B------:R3:W4:Y:S01]  /*1ed0*/  SYNCS.PHASECHK.TRANS64.TRYWAIT P0, [UR6+0x28], R0 ;  /* 0x00002800ff0075a7 */ /* 0x0007220008001106 */
[----:B------:R-:W-:Y:S01]  /*1ee0*/  UIADD3.X UR23, UPT, UPT, URZ, UR27, URZ, UP0, !UPT ;  /* 0x0000001bff177290 */ /* 0x000fe200087fe4ff */
[----:B------:R-:W-:Y:S01]  /*1ef0*/  UMOV UR6, 0x30000 ;  /* 0x0003000000067882 */ /* 0x000fe20000000000 */
[----:B------:R-:W-:Y:S01]  /*1f00*/  UMOV UR30, 0x0 ;  /* 0x00000000001e7882 */ /* 0x000fe20000000000 */
[----:B------:R-:W-:Y:S01]  /*1f10*/  UMOV UR31, 0x10000000 ;  /* 0x10000000001f7882 */ /* 0x000fe20000000000 */
[----:B------:R-:W-:Y:S01]  /*1f20*/  UMOV UR19, UR35 ;  /* 0x0000002300137c82 */ /* 0x000fe20008000000 */
[----:B------:R-:W-:Y:S01]  /*1f30*/  UMOV UR20, UR36 ;  /* 0x0000002400147c82 */ /* 0x000fe20008000000 */
[----:B------:R-:W-:Y:S01]  /*1f40*/  UMOV UR12, UR36 ;  /* 0x00000024000c7c82 */ /* 0x000fe20008000000 */
[----:B------:R-:W-:Y:S01]  /*1f50*/  UMOV UR9, UR17 ;  /* 0x0000001100097c82 */ /* 0x000fe20008000000 */
[----:B------:R-:W-:Y:S01]  /*1f60*/  UMOV UR10, UR18 ;  /* 0x00000012000a7c82 */ /* 0x000fe20008000000 */
[----:B------:R3:W-:Y:S01]  /*1f70*/  UTMALDG.3D.MULTICAST [UR16], [UR14], UR6, desc[UR30] ;  /* 0x00001e100e0073b4 */ /* 0x0007e20008011806 */
[----:B------:R-:W-:Y:S01]  /*1f80*/  UIADD3 UR13, UPT, UPT, UR13, 0x1, URZ ;  /* 0x000000010d0d7890 */ /* 0x000fe2000fffe0ff */
[----:B------:R-:W-:-:S03]  /*1f90*/  UMOV UR4, UR5 ;  /* 0x0000000500047c82 */ /* 0x000fc60008000000 */
[----:B------:R-:W-:Y:S01]  /*1fa0*/  UISETP.NE.AND UP0, UPT, UR13, UR25, UPT ;  /* 0x000000190d00728c */ /* 0x000fe2000bf05270 */
[----:B------:R3:W-:Y:S08]  /*1fb0*/  UTMALDG.3D [UR8], [UR22], desc[UR30] ;  /* 0x00001e08160075b4 */ /* 0x0007f00008011000 */
[----:B---3--:R-:W-:Y:S05]  /*1fc0*/  BRA.U UP0, `(.L_x_38) ;  /* 0xfffffffd004c7547 */ /* 0x008fea000b83ffff */
.L_x_32:
[C---:B------:R-:W-:Y:S01]  /*1fd0*/  LEA R3, R11.reuse, UR7, 0x3 ;  /* 0x000000070b037c11 */ /* 0x040fe2000f8e18ff */
[----:B------:R-:W-:Y:S01]  /*1fe0*/  NOP ;  /* 0x0000000000007918 */ /* 0x000fe20000000000 */
[----:B-1----:R-:W-:Y:S02]  /*1ff0*/  SHF.L.U32 R0, R10, 0x1f, RZ ;  /* 0x0000001f0a007819 */ /* 0x002fe400000006ff */
[----:B------:R-:W-:Y:S02]  /*2000*/  LEA R5, R11, UR7, 0x4 ;  /* 0x000000070b057c11 */ /* 0x000fe4000f8e20ff */
[----:B--2-4-:R-:W1:Y:S02]  /*2010*/  SYNCS.PHASECHK.TRANS64.TRYWAIT P0, [R3+URZ+0xa0], R0 ;  /* 0x0000a000030075a7 */ /* 0x014e6400080011ff */
[----:B-1----:R-:W-:Y:S05]  /*2020*/  @!P0 BRA `(.L_x_39) ;  /* 0x0000009400e48947 */ /* 0x002fea0003800000 */
.L_x_137:
[----:B------:R-:W2:Y:S01]  /*2030*/  LDS.128 R4, [R5+0x110] ;  /* 0x0001100005047984 */ /* 0x000ea20000000c00 */
[----:B------:R-:W-:Y:S01]  /*2040*/  UISETP.GE.AND UP0, UPT, UR42, 0x1, UPT ;  /* 0x000000012a00788c */ /* 0x000fe2000bf06270 */
[----:B------:R-:W-:Y:S01]  /*2050*/  @!PT LDS RZ, [RZ] ;  /* 0x00000000fffff984 */ /* 0x000fe20000000800 */
[----:B------:R-:W-:Y:S01]  /*2060*/  @!PT LDS RZ, [RZ] ;  /* 0x00000000fffff984 */ /* 0x000fe20000000800 */
[----:B------:R-:W-:Y:S01]  /*2070*/  @!PT LDS RZ, [RZ] ;  /* 0x00000000fffff984 */ /* 0x000fe20000000800 */
[----:B------:R-:W-:Y:S01]  /*2080*/  @!PT LDS RZ, [RZ] ;  /* 0x00000000fffff984 */ /* 0x000fe20000000800 */
[----:B------:R3:W-:Y:S06]  /*2090*/  MEMBAR.ALL.CTA ;  /* 0x0000000000007992 */ /* 0x0007ec0000008000 */
[----:B---3--:R-:W3:Y:S01]  /*20a0*/  FENCE.VIEW.ASYNC.S ;  /* 0x00000000000073c6 */ /* 0x008ee20000000000 */
[----:B--2---:R-:W-:-:S13]  /*20b0*/  LOP3.LUT P0, RZ, R6, 0x1, RZ, 0xc0, !PT ;  /* 0x0000000106ff7812 */ /* 0x004fda000780c0ff */
[----:B---3--:R-:W-:Y:S01]  /*20c0*/  VOTEU.ANY UP1, P0 ;  /* 0x0000000000ff7886 */ /* 0x008fe20000020100 */
[----:B------:R-:W-:-:S13]  /*20d0*/  PLOP3.LUT P0, PT, PT, PT, UP1, 0x80, 0x8 ;  /* 0x000000000008781c */ /* 0x000fda0003f0f018 */
[----:B-1----:R-:W-:Y:S02]  /*20e0*/  @P0 LOP3.LUT R0, R5, 0xffff, RZ, 0xc0, !PT ;  /* 0x0000ffff05000812 */ /* 0x002fe400078ec0ff */
[----:B------:R-:W-:Y:S02]  /*20f0*/  @P0 MOV R2, R4 ;  /* 0x0000000400020202 */ /* 0x000fe40000000f00 */
[----:B------:R-:W-:Y:S01]  /*2100*/  @P0 R2UR UR6, R0 ;  /* 0x00000000000602ca */ /* 0x000fe200000e0000 */
[----:B------:R-:W-:Y:S01]  /*2110*/  VIADD R0, R3, 0xb0 ;  /* 0x000000b003007836 */ /* 0x000fe20000000000 */
[----:B------:R-:W-:Y:S02]  /*2120*/  @P0 SHF.R.U32.HI R4, RZ, 0x10, R5 ;  /* 0x00000010ff040819 */ /* 0x000fe40000011605 */
[----:B------:R-:W-:Y:S02]  /*2130*/  @P0 R2UR UR8, R2 ;  /* 0x00000000020802ca */ /* 0x000fe400000e0000 */
[----:B------:R-:W-:-:S02]  /*2140*/  PRMT R0, RZ, 0x654, R0 ;  /* 0x00000654ff007816 */ /* 0x000fc40000000000 */
[----:B------:R-:W-:Y:S02]  /*2150*/  @P0 R2UR UR4, R4 ;  /* 0x00000000040402ca */ /* 0x000fe400000e0000 */
[----:B------:R1:W-:Y:S03]  /*2160*/  SYNCS.ARRIVE.TRANS64.RED.A1T0 RZ, [R0+URZ], RZ ;  /* 0x000000ff00ff79a7 */ /* 0x0003e600081004ff */
[----:B------:R-:W-:-:S04]  /*2170*/  @UP1 UMOV UR37, UR6 ;  /* 0x0000000600251c82 */ /* 0x000fc80008000000 */
[----:B------:R-:W-:-:S04]  /*2180*/  @UP1 UMOV UR38, UR8 ;  /* 0x0000000800261c82 */ /* 0x000fc80008000000 */
[----:B------:R-:W-:Y:S01]  /*2190*/  @UP1 UMOV UR36, UR4 ;  /* 0x0000000400241c82 */ /* 0x000fe20008000000 */
[----:B------:R-:W-:Y:S05]  /*21a0*/  BRA.U !UP0, `(.L_x_40) ;  /* 0x0000000108d47547 */ /* 0x000fea000b800000 */
[----:B------:R-:W2:Y:S01]  /*21b0*/  LDCU.128 UR12, c[0x0][0xb10] ;  /* 0x00016200ff0c77ac */ /* 0x000ea20008000c00 */
[----:B------:R-:W3:Y:S01]  /*21c0*/  LDCU UR25, c[0x0][0xb20] ;  /* 0x00016400ff1977ac */ /* 0x000ee20008000800 */
[----:B------:R-:W4:Y:S01]  /*21d0*/  LDCU UR20, c[0x0][0xb0c] ;  /* 0x00016180ff1477ac */ /* 0x000f220008000800 */
[----:B------:R-:W1:Y:S01]  /*21e0*/  LDCU.64 UR10, c[0x0][0xb28] ;  /* 0x00016500ff0a77ac */ /* 0x000e620008000a00 */
[----:B------:R-:W-:Y:S02]  /*21f0*/  UISETP.NE.AND UP3, UPT, UR42, 0x1, UPT ;  /* 0x000000012a00788c */ /* 0x000fe4000bf65270 */
[----:B--2---:R-:W-:Y:S02]  /*2200*/  UIMAD.WIDE.U32 UR16, UR39, UR15, URZ ;  /* 0x0000000f271072a5 */ /* 0x004fe4000f8e00ff */
[----:B------:R-:W-:Y:S02]  /*2210*/  UIMAD.WIDE.U32 UR8, UR40, UR12, URZ ;  /* 0x0000000c280872a5 */ /* 0x000fe4000f8e00ff */
[----:B------:R-:W-:-:S02]  /*2220*/  UISETP.NE.AND UP0, UPT, UR14, 0x1, UPT ;  /* 0x000000010e00788c */ /* 0x000fc4000bf05270 */
[----:B------:R-:W-:Y:S01]  /*2230*/  UIMAD.WIDE.U32 UR22, UR37, UR15, URZ ;  /* 0x0000000f251672a5 */ /* 0x000fe2000f8e00ff */
[----:B------:R-:W-:Y:S02]  /*2240*/  UMOV UR16, UR17 ;  /* 0x0000001100107c82 */ /* 0x000fe40008000000 */
[----:B------:R-:W-:Y:S01]  /*2250*/  UMOV UR8, UR9 ;  /* 0x0000000900087c82 */ /* 0x000fe20008000000 */
[----:B---3--:R-:W-:Y:S02]  /*2260*/  USHF.R.U32.HI UR16, URZ, UR25, UR16 ;  /* 0x00000019ff107299 */ /* 0x008fe40008011610 */
[----:B----4-:R-:W-:Y:S02]  /*2270*/  UISETP.NE.AND UP2, UPT, UR20, 0x1, UPT ;  /* 0x000000011400788c */ /* 0x010fe4000bf45270 */
[----:B------:R-:W-:Y:S02]  /*2280*/  USHF.R.U32.HI UR8, URZ, UR13, UR8 ;  /* 0x0000000dff087299 */ /* 0x000fe40008011608 */
[----:B------:R-:W-:-:S02]  /*2290*/  USEL UR6, UR39, UR16, !UP0 ;  /* 0x0000001027067287 */ /* 0x000fc4000c000000 */
[----:B------:R-:W-:Y:S02]  /*22a0*/  USEL UR8, UR40, UR8, !UP2 ;  /* 0x0000000828087287 */ /* 0x000fe4000d000000 */
[----:B-1----:R-:W-:Y:S01]  /*22b0*/  UIMAD.WIDE.U32 UR16, UR6, UR10, URZ ;  /* 0x0000000a061072a5 */ /* 0x002fe2000f8e00ff */
[----:B------:R-:W-:Y:S01]  /*22c0*/  UMOV UR4, UR23 ;  /* 0x0000001700047c82 */ /* 0x000fe20008000000 */
[----:B------:R-:W-:Y:S02]  /*22d0*/  UIMAD.WIDE.U32 UR18, UR38, UR12, URZ ;  /* 0x0000000c261272a5 */ /* 0x000fe4000f8e00ff */
[----:B------:R-:W-:-:S03]  /*22e0*/  UIMAD.WIDE.U32 UR22, UR8, UR10, URZ ;  /* 0x0000000a081672a5 */ /* 0x000fc6000f8e00ff */
[----:B------:R-:W-:Y:S01]  /*22f0*/  UMOV UR16, UR17 ;  /* 0x0000001100107c82 */ /* 0x000fe20008000000 */
[----:B------:R-:W-:Y:S02]  /*2300*/  USHF.R.U32.HI UR4, URZ, UR25, UR4 ;  /* 0x00000019ff047299 */ /* 0x000fe40008011604 */
[----:B------:R-:W-:Y:S01]  /*2310*/  @UP3 USHF.R.U32.HI UR6, URZ, UR11, UR16 ;  /* 0x0000000bff063299 */ /* 0x000fe20008011610 */
[----:B------:R-:W-:Y:S01]  /*2320*/  UMOV UR18, UR19 ;  /* 0x0000001300127c82 */ /* 0x000fe20008000000 */
[----:B------:R-:W-:Y:S01]  /*2330*/  UMOV UR22, UR23 ;  /* 0x0000001700167c82 */ /* 0x000fe20008000000 */
[----:B------:R-:W-:Y:S02]  /*2340*/  USHF.R.U32.HI UR13, URZ, UR13, UR18 ;  /* 0x0000000dff0d7299 */ /* 0x000fe40008011612 */
[----:B------:R-:W-:Y:S02]  /*2350*/  USEL UR4, UR37, UR4, !UP0 ;  /* 0x0000000425047287 */ /* 0x000fe4000c000000 */
[----:B------:R-:W-:-:S02]  /*2360*/  @UP3 USHF.R.U32.HI UR8, URZ, UR11, UR22 ;  /* 0x0000000bff083299 */ /* 0x000fc40008011616 */
[----:B------:R-:W-:Y:S02]  /*2370*/  UIMAD UR9, UR42, UR6, URZ ;  /* 0x000000062a0972a4 */ /* 0x000fe4000f8e02ff */
[----:B------:R-:W-:Y:S02]  /*2380*/  USEL UR6, UR38, UR13, !UP2 ;  /* 0x0000000d26067287 */ /* 0x000fe4000d000000 */
[----:B------:R-:W-:Y:S02]  /*2390*/  UIMAD UR12, UR42, UR8, URZ ;  /* 0x000000082a0c72a4 */ /* 0x000fe4000f8e02ff */
[----:B------:R-:W-:Y:S02]  /*23a0*/  UISETP.GE.AND UP0, UPT, UR4, UR9, UPT ;  /* 0x000000090400728c */ /* 0x000fe4000bf06270 */
[----:B------:R-:W-:Y:S02]  /*23b0*/  UIMAD.WIDE.U32 UR16, UR4, UR10, URZ ;  /* 0x0000000a041072a5 */ /* 0x000fe4000f8e00ff */
[----:B------:R-:W-:-:S02]  /*23c0*/  UISETP.GE.OR UP0, UPT, UR6, UR12, UP0 ;  /* 0x0000000c0600728c */ /* 0x000fc40008706670 */
        /* <DEDUP_REMOVED lines=19> */
.L_x_40:
[----:B------:R-:W2:Y:S02]  /*2500*/  LDCU UR4, c[0x0][0xb30] ;  /* 0x00016600ff0477ac */ /* 0x000ea40008000800 */
[----:B--2---:R-:W-:-:S09]  /*2510*/  UISETP.NE.AND UP0, UPT, UR4, 0x1, UPT ;  /* 0x000000010400788c */ /* 0x004fd2000bf05270 */
[----:B------:R-:W-:Y:S05]  /*2520*/  BRA.U UP0, `(.L_x_41) ;  /* 0x0000000100447547 */ /* 0x000fea000b800000 */
[----:B------:R-:W2:Y:S01]  /*2530*/  LDCU.128 UR12, c[0x0][0xb10] ;  /* 0x00016200ff0c77ac */ /* 0x000ea20008000c00 */
[----:B------:R-:W3:Y:S01]  /*2540*/  LDCU UR16, c[0x0][0xb0c] ;  /* 0x00016180ff1077ac */ /* 0x000ee20008000800 */
[----:B------:R-:W4:Y:S01]  /*2550*/  LDCU UR17, c[0x0][0xb20] ;  /* 0x00016400ff1177ac */ /* 0x000f220008000800 */
[----:B--2---:R-:W-:Y:S02]  /*2560*/  UIMAD.WIDE.U32 UR10, UR38, UR12, URZ ;  /* 0x0000000c260a72a5 */ /* 0x004fe4000f8e00ff */
[----:B------:R-:W-:Y:S02]  /*2570*/  UIMAD.WIDE.U32 UR8, UR37, UR15, URZ ;  /* 0x0000000f250872a5 */ /* 0x000fe4000f8e00ff */
[----:B---3--:R-:W-:Y:S02]  /*2580*/  UISETP.NE.AND UP2, UPT, UR16, 0x1, UPT ;  /* 0x000000011000788c */ /* 0x008fe4000bf45270 */
[----:B------:R-:W-:Y:S01]  /*2590*/  UISETP.NE.AND UP0, UPT, UR14, 0x1, UPT ;  /* 0x000000010e00788c */ /* 0x000fe2000bf05270 */
[----:B------:R-:W-:-:S02]  /*25a0*/  UMOV UR6, UR11 ;  /* 0x0000000b00067c82 */ /* 0x000fc40008000000 */
[----:B------:R-:W-:Y:S01]  /*25b0*/  UMOV UR4, UR9 ;  /* 0x0000000900047c82 */ /* 0x000fe20008000000 */
[----:B------:R-:W-:Y:S02]  /*25c0*/  USHF.R.U32.HI UR6, URZ, UR13, UR6 ;  /* 0x0000000dff067299 */ /* 0x000fe40008011606 */
[----:B----4-:R-:W-:Y:S02]  /*25d0*/  USHF.R.U32.HI UR4, URZ, UR17, UR4 ;  /* 0x00000011ff047299 */ /* 0x010fe40008011604 */
[----:B------:R-:W-:Y:S02]  /*25e0*/  USEL UR6, UR38, UR6, !UP2 ;  /* 0x0000000626067287 */ /* 0x000fe4000d000000 */
[----:B------:R-:W-:-:S04]  /*25f0*/  USEL UR4, UR37, UR4, !UP0 ;  /* 0x0000000425047287 */ /* 0x000fc8000c000000 */
[----:B------:R-:W-:Y:S02]  /*2600*/  UIADD3 UR8, UPT, UPT, UR6, -UR4, URZ ;  /* 0x8000000406087290 */ /* 0x000fe4000fffe0ff */
[----:B------:R-:W-:Y:S02]  /*2610*/  UIADD3 UR4, UPT, UPT, -UR6, UR4, URZ ;  /* 0x0000000406047290 */ /* 0x000fe4000fffe1ff */
[----:B------:R-:W-:Y:S02]  /*2620*/  UIMAD UR37, UR8, UR14, UR37 ;  /* 0x0000000e082572a4 */ /* 0x000fe4000f8e0225 */
[----:B------:R-:W-:-:S12]  /*2630*/  UIMAD UR38, UR4, UR16, UR38 ;  /* 0x00000010042672a4 */ /* 0x000fd8000f8e0226 */
.L_x_41:
[----:B------:R-:W-:Y:S01]  /*2640*/  VIADD R11, R11, 0x1 ;  /* 0x000000010b0b7836 */ /* 0x000fe20000000000 */
[----:B------:R-:W-:Y:S01]  /*2650*/  R2UR UR4, R160 ;  /* 0x00000000a00472ca */ /* 0x000fe200000e0000 */
[----:B------:R-:W-:Y:S01]  /*2660*/  UIADD3 UR20, UPT, UPT, UR37, UR59, URZ ;  /* 0x0000003b25147290 */ /* 0x000fe2000fffe0ff */
[----:B------:R-:W-:Y:S02]  /*2670*/  PLOP3.LUT P1, PT, PT, PT, PT, 0x80, 0x8 ;  /* 0x000000000008781c */ /* 0x000fe40003f2f070 */
[----:B------:R-:W-:-:S04]  /*2680*/  ISETP.NE.AND P0, PT, R11, 0x2, PT ;  /* 0x000000020b00780c */ /* 0x000fc80003f05270 */
[----:B------:R-:W-:Y:S02]  /*2690*/  SEL R3, RZ, 0x1, P0 ;  /* 0x00000001ff037807 */ /* 0x000fe40000000000 */
[----:B------:R-:W-:Y:S02]  /*26a0*/  SEL R11, R11, RZ, P0 ;  /* 0x000000ff0b0b7207 */ /* 0x000fe40000000000 */
[----:B------:R-:W-:Y:S01]  /*26b0*/  LOP3.LUT R10, R10, R3, RZ, 0x3c, !PT ;  /* 0x000000030a0a7212 */ /* 0x000fe200078e3cff */
[----:B------:R-:W-:Y:S01]  /*26c0*/  UIADD3 UR16, UPT, UPT, UR38, UR4, URZ ;  /* 0x0000000426107290 */ /* 0x000fe2000fffe0ff */
[----:B------:R-:W-:Y:S11]  /*26d0*/  BRA.U UP1, `(.L_x_42) ;  /* 0xfffffff101587547 */ /* 0x000ff6000b83ffff */
[----:B------:R-:W-:Y:S01]  /*26e0*/  UIADD3 UR7, UPT, UPT, UR7, 0x28, URZ ;  /* 0x0000002807077890 */ /* 0x000fe2000fffe0ff */
[----:B------:R-:W-:-:S03]  /*26f0*/  SHF.L.U32 R3, R12, 0x1f, RZ ;  /* 0x0000001f0c037819 */ /* 0x000fc600000006ff */
[----:B------:R-:W-:-:S09]  /*2700*/  ULEA UR4, UR5, UR7, 0x3 ;  /* 0x0000000705047291 */ /* 0x000fd2000f8e18ff */
[----:B------:R-:W2:Y:S02]  /*2710*/  SYNCS.PHASECHK.TRANS64.TRYWAIT P0, [UR4], R3 ;  /* 0x00000003ff0075a7 */ /* 0x000ea40008001104 */
[----:B--2---:R-:W-:Y:S05]  /*2720*/  @!P0 BRA `(.L_x_43) ;  /* 0x0000009000388947 */ /* 0x004fea0003800000 */
.L_x_139:
[----:B------:R-:W-:-:S04]  /*2730*/  UIADD3 UR4, UPT, UPT, UR5, 0x1, URZ ;  /* 0x0000000105047890 */ /* 0x000fc8000fffe0ff */
[----:B------:R-:W-:-:S04]  /*2740*/  UISETP.NE.AND UP0, UPT, UR4, 0x5, UPT ;  /* 0x000000050400788c */ /* 0x000fc8000bf05270 */
[----:B------:R-:W-:Y:S02]  /*2750*/  USEL UR6, URZ, 0x1, UP0 ;  /* 0x00000001ff067887 */ /* 0x000fe40008000000 */
[----:B------:R-:W-:-:S04]  /*2760*/  USEL UR4, UR4, URZ, UP0 ;  /* 0x000000ff04047287 */ /* 0x000fc80008000000 */
[----:B------:R-:W-:Y:S01]  /*2770*/  ULEA UR5, UR4, UR7, 0x3 ;  /* 0x0000000704057291 */ /* 0x000fe2000f8e18ff */
[----:B------:R-:W-:-:S04]  /*2780*/  LOP3.LUT R2, R12, UR6, RZ, 0x3c, !PT ;  /* 0x000000060c027c12 */ /* 0x000fc8000f8e3cff */
[----:B-1----:R-:W-:-:S04]  /*2790*/  SHF.L.U32 R3, R2, 0x1f, RZ ;  /* 0x0000001f02037819 */ /* 0x002fc800000006ff */
[----:B------:R-:W1:Y:S02]  /*27a0*/  SYNCS.PHASECHK.TRANS64.TRYWAIT P0, [UR5], R3 ;  /* 0x00000003ff0075a7 */ /* 0x000e640008001105 */
[----:B-1----:R-:W-:Y:S05]  /*27b0*/  @!P0 BRA `(.L_x_44) ;  /* 0x00000090002c8947 */ /* 0x002fea0003800000 */
.L_x_141:
        /* <DEDUP_REMOVED lines=9> */
.L_x_143:
        /* <DEDUP_REMOVED lines=9> */
.L_x_145:
[----:B------:R-:W-:-:S04]  /*28e0*/  UIADD3 UR4, UPT, UPT, UR4, 0x1, URZ ;  /* 0x0000000104047890 */ /* 0x000fc8000fffe0ff */
[----:B------:R-:W-:-:S04]  /*28f0*/  UISETP.NE.AND UP0, UPT, UR4, 0x5, UPT ;  /* 0x000000050400788c */ /* 0x000fc8000bf05270 */
[----:B------:R-:W-:Y:S02]  /*2900*/  USEL UR5, URZ, 0x1, UP0 ;  /* 0x00000001ff057887 */ /* 0x000fe40008000000 */
[----:B------:R-:W-:-:S04]  /*2910*/  USEL UR4, UR4, URZ, UP0 ;  /* 0x000000ff04047287 */ /* 0x000fc80008000000 */
[----:B------:R-:W-:Y:S01]  /*2920*/  ULEA UR4, UR4, UR7, 0x3 ;  /* 0x0000000704047291 */ /* 0x000fe2000f8e18ff */
[----:B-1----:R-:W-:-:S04]  /*2930*/  LOP3.LUT R3, R2, UR5, RZ, 0x3c, !PT ;  /* 0x0000000502037c12 */ /* 0x002fc8000f8e3cff */
[----:B------:R-:W-:Y:S01]  /*2940*/  SHF.L.U32 R3, R3, 0x1f, RZ ;  /* 0x0000001f03037819 */ /* 0x000fe200000006ff */
[----:B------:R-:W-:-:S07]  /*2950*/  IMAD.U32 R0, RZ, RZ, UR4 ;  /* 0x00000004ff007e24 */ /* 0x000fce000f8e00ff */
.L_x_47:
[----:B-1----:R1:W2:Y:S02]  /*2960*/  SYNCS.PHASECHK.TRANS64.TRYWAIT P0, [R0+URZ], R3 ;  /* 0x00000003000075a7 */ /* 0x0022a400080011ff */
[----:B--2---:R-:W-:Y:S05]  /*2970*/  @!P0 NANOSLEEP.SYNCS 0x989680 ;  /* 0x009896800000895d */ /* 0x004fea0003900000 */
[----:B------:R-:W2:Y:S02]  /*2980*/  @!P0 SYNCS.PHASECHK.TRANS64 P0, [R0+URZ], R3 ;  /* 0x00000003000085a7 */ /* 0x000ea400080010ff */
[----:B--2---:R-:W-:Y:S05]  /*2990*/  @P0 EXIT ;  /* 0x000000000000094d */ /* 0x004fea0003800000 */
[----:B------:R-:W-:Y:S05]  /*29a0*/  BRA `(.L_x_47) ;  /* 0xfffffffc00ec7947 */ /* 0x000fea000383ffff */
.L_x_22:
[----:B------:R-:W1:Y:S02]  /*29b0*/  S2UR UR4, SR_CgaCtaId ;  /* 0x00000000000479c3 */ /* 0x000e640000008800 */
[----:B-1----:R-:W-:-:S04]  /*29c0*/  UISETP.NE.AND UP0, UPT, UR4, URZ, UPT ;  /* 0x000000ff0400728c */ /* 0x002fc8000bf05270 */
[----:B------:R-:W-:-:S09]  /*29d0*/  UISETP.NE.OR UP0, UPT, UR17, 0x1, UP0 ;  /* 0x000000011100788c */ /* 0x000fd20008705670 */
[----:B------:R-:W-:Y:S05]  /*29e0*/  BRA.U UP0, `(.L_x_48) ;  /* 0x00000005004c7547 */ /* 0x000fea000b800000 */
[----:B------:R-:W1:Y:S01]  /*29f0*/  S2UR UR5, SR_CgaCtaId ;  /* 0x00000000000579c3 */ /* 0x000e620000008800 */
[----:B------:R-:W-:Y:S01]  /*2a00*/  UMOV UR4, 0x400 ;  /* 0x0000040000047882 */ /* 0x000fe20000000000 */
[----:B------:R-:W-:Y:S01]  /*2a10*/  ISETP.GE.U32.AND P2, PT, R0, 0x2, PT ;  /* 0x000000020000780c */ /* 0x000fe20003f46070 */
[----:B------:R-:W-:Y:S01]  /*2a20*/  IMAD.MOV.U32 R12, RZ, RZ, 0x1 ;  /* 0x00000001ff0c7424 */ /* 0x000fe200078e00ff */
[----:B------:R-:W-:Y:S02]  /*2a30*/  CS2R R10, SRZ ;  /* 0x00000000000a7805 */ /* 0x000fe4000001ff00 */
[----:B------:R-:W-:Y:S01]  /*2a40*/  CS2R R8, SRZ ;  /* 0x0000000000087805 */ /* 0x000fe2000001ff00 */
[----:B-1----:R-:W-:-:S03]  /*2a50*/  ULEA UR6, UR5, UR4, 0x18 ;  /* 0x0000000405067291 */ /* 0x002fc6000f8ec0ff */
[----:B------:R-:W-:-:S09]  /*2a60*/  UMOV UR5, URZ ;  /* 0x000000ff00057c82 */ /* 0x000fd20008000000 */
.L_x_52:
[----:B------:R-:W-:Y:S02]  /*2a70*/  LEA R2, R8, UR6, 0x3 ;  /* 0x0000000608027c11 */ /* 0x000fe4000f8e18ff */
[----:B------:R-:W-:-:S03]  /*2a80*/  SHF.L.U32 R5, R9, 0x1f, RZ ;  /* 0x0000001f09057819 */ /* 0x000fc600000006ff */
[----:B------:R-:W-:Y:S01]  /*2a90*/  VIADD R4, R2, 0xf0 ;  /* 0x000000f002047836 */ /* 0x000fe20000000000 */
[----:B------:R-:W1:Y:S02]  /*2aa0*/  SYNCS.PHASECHK.TRANS64.TRYWAIT P0, [R2+URZ+0xe0], R5 ;  /* 0x0000e005020075a7 */ /* 0x000e6400080011ff */
[----:B-1----:R-:W-:Y:S05]  /*2ab0*/  @!P0 BRA `(.L_x_49) ;  /* 0x0000008c00b48947 */ /* 0x002fea0003800000 */
.L_x_146:
[----:B------:R-:W-:Y:S01]  /*2ac0*/  ULEA UR4, UR5, UR6, 0x3 ;  /* 0x0000000605047291 */ /* 0x000fe2000f8e18ff */
[----:B------:R-:W-:Y:S02]  /*2ad0*/  PRMT R4, RZ, 0x654, R4 ;  /* 0x00000654ff047816 */ /* 0x000fe40000000004 */
[----:B-1----:R-:W-:Y:S01]  /*2ae0*/  SHF.L.U32 R5, R12, 0x1f, RZ ;  /* 0x0000001f0c057819 */ /* 0x002fe200000006ff */
[----:B------:R-:W-:Y:S01]  /*2af0*/  UIADD3 UR7, UPT, UPT, UR4, 0xa0, URZ ;  /* 0x000000a004077890 */ /* 0x000fe2000fffe0ff */
[----:B------:R1:W-:Y:S05]  /*2b00*/  SYNCS.ARRIVE.TRANS64.RED.A1T0 RZ, [R4+URZ], RZ ;  /* 0x000000ff04ff79a7 */ /* 0x0003ea00081004ff */
[----:B------:R-:W-:Y:S01]  /*2b10*/  IMAD.U32 R7, RZ, RZ, UR7 ;  /* 0x00000007ff077e24 */ /* 0x000fe2000f8e00ff */
[----:B------:R-:W2:Y:S04]  /*2b20*/  SYNCS.PHASECHK.TRANS64.TRYWAIT P0, [UR4+0xb0], R5 ;  /* 0x0000b005ff0075a7 */ /* 0x000ea80008001104 */
[----:B------:R-:W-:Y:S01]  /*2b30*/  PRMT R6, R0, 0x654, R7 ;  /* 0x0000065400067816 */ /* 0x000fe20000000007 */
[----:B-1----:R-:W-:Y:S01]  /*2b40*/  @!P2 IMAD.MOV.U32 R4, RZ, RZ, 0x10 ;  /* 0x00000010ff04a424 */ /* 0x002fe200078e00ff */
[----:B--2---:R-:W-:Y:S06]  /*2b50*/  @!P0 BRA `(.L_x_50) ;  /* 0x0000008c00a08947 */ /* 0x004fec0003800000 */
.L_x_148:
[----:B------:R-:W-:Y:S01]  /*2b60*/  ULEA UR8, UR5, UR6, 0x4 ;  /* 0x0000000605087291 */ /* 0x000fe2000f8e20ff */
[----:B------:R-:W-:Y:S01]  /*2b70*/  SEL R3, R6, R3, !P2 ;  /* 0x0000000306037207 */ /* 0x000fe20005000000 */
[----:B------:R-:W-:Y:S01]  /*2b80*/  UIADD3 UR9, UPT, UPT, UR4, 0xa0, URZ ;  /* 0x000000a004097890 */ /* 0x000fe2000fffe0ff */
[----:B-1----:R-:W-:Y:S01]  /*2b90*/  LEA R2, R11, UR6, 0x3 ;  /* 0x000000060b027c11 */ /* 0x002fe2000f8e18ff */
[----:B------:R-:W-:Y:S01]  /*2ba0*/  UIADD3 UR8, UPT, UPT, UR8, 0x110, URZ ;  /* 0x0000011008087890 */ /* 0x000fe2000fffe0ff */
[----:B------:R-:W-:Y:S01]  /*2bb0*/  SHF.L.U32 R5, R10, 0x1f, RZ ;  /* 0x0000001f0a057819 */ /* 0x000fe200000006ff */
[----:B------:R1:W-:Y:S01]  /*2bc0*/  @!P2 SYNCS.ARRIVE.TRANS64.RED RZ, [R3+URZ], R4 ;  /* 0x0000000403ffa9a7 */ /* 0x0003e200080004ff */
[----:B------:R-:W-:Y:S01]  /*2bd0*/  UIADD3 UR4, UPT, UPT, UR5, 0x1, URZ ;  /* 0x0000000105047890 */ /* 0x000fe2000fffe0ff */
[----:B------:R-:W-:-:S03]  /*2be0*/  VIADD R8, R8, 0x1 ;  /* 0x0000000108087836 */ /* 0x000fc60000000000 */
[----:B------:R-:W-:Y:S02]  /*2bf0*/  UISETP.NE.AND UP0, UPT, UR4, 0x2, UPT ;  /* 0x000000020400788c */ /* 0x000fe4000bf05270 */
[----:B------:R-:W-:Y:S06]  /*2c00*/  UGETNEXTWORKID.BROADCAST [UR8], [UR9] ;  /* 0x00000000080073ca */ /* 0x000fec0008000100 */
[----:B------:R-:W-:Y:S01]  /*2c10*/  USEL UR7, URZ, 0x1, UP0 ;  /* 0x00000001ff077887 */ /* 0x000fe20008000000 */
[----:B------:R-:W-:Y:S01]  /*2c20*/  ISETP.NE.AND P0, PT, R8, 0x2, PT ;  /* 0x000000020800780c */ /* 0x000fe20003f05270 */
[----:B------:R-:W-:Y:S01]  /*2c30*/  USEL UR5, UR4, URZ, UP0 ;  /* 0x000000ff04057287 */ /* 0x000fe20008000000 */
[----:B------:R-:W2:Y:S03]  /*2c40*/  SYNCS.PHASECHK.TRANS64.TRYWAIT P1, [R2+URZ+0xa0], R5 ;  /* 0x0000a005020075a7 */ /* 0x000ea600080211ff */
[----:B------:R-:W-:Y:S01]  /*2c50*/  LOP3.LUT R12, R12, UR7, RZ, 0x3c, !PT ;  /* 0x000000070c0c7c12 */ /* 0x000fe2000f8e3cff */
[----:B-12---:R-:W-:Y:S07]  /*2c60*/  @!P1 BRA `(.L_x_51) ;  /* 0x0000008c00749947 */ /* 0x006fee0003800000 */
.L_x_149:
[C---:B------:R-:W-:Y:S01]  /*2c70*/  LEA R4, R11.reuse, UR6, 0x4 ;  /* 0x000000060b047c11 */ /* 0x040fe2000f8e20ff */
[----:B-1----:R-:W-:Y:S01]  /*2c80*/  VIADD R2, R2, 0xb0 ;  /* 0x000000b002027836 */ /* 0x002fe20000000000 */
[----:B------:R-:W-:Y:S01]  /*2c90*/  SEL R8, R8, RZ, P0 ;  /* 0x000000ff08087207 */ /* 0x000fe20000000000 */
[----:B------:R-:W-:-:S03]  /*2ca0*/  VIADD R11, R11, 0x1 ;  /* 0x000000010b0b7836 */ /* 0x000fc60000000000 */
[----:B------:R-:W1:Y:S01]  /*2cb0*/  LDS.128 R4, [R4+0x110] ;  /* 0x0001100004047984 */ /* 0x000e620000000c00 */
[----:B------:R-:W-:Y:S02]  /*2cc0*/  PRMT R2, RZ, 0x654, R2 ;  /* 0x00000654ff027816 */ /* 0x000fe40000000002 */
[C---:B------:R-:W-:Y:S01]  /*2cd0*/  ISETP.NE.AND P1, PT, R11.reuse, 0x2, PT ;  /* 0x000000020b00780c */ /* 0x040fe20003f25270 */
[----:B------:R-:W-:Y:S01]  /*2ce0*/  @!PT LDS RZ, [RZ] ;  /* 0x00000000fffff984 */ /* 0x000fe20000000800 */
[----:B------:R-:W-:Y:S01]  /*2cf0*/  @!PT LDS RZ, [RZ] ;  /* 0x00000000fffff984 */ /* 0x000fe20000000800 */
[----:B------:R-:W-:Y:S01]  /*2d00*/  @!PT LDS RZ, [RZ] ;  /* 0x00000000fffff984 */ /* 0x000fe20000000800 */
[----:B------:R-:W-:Y:S01]  /*2d10*/  @!PT LDS RZ, [RZ] ;  /* 0x00000000fffff984 */ /* 0x000fe20000000800 */
[----:B------:R2:W-:Y:S06]  /*2d20*/  MEMBAR.ALL.CTA ;  /* 0x0000000000007992 */ /* 0x0005ec0000008000 */
[----:B--2---:R-:W2:Y:S01]  /*2d30*/  FENCE.VIEW.ASYNC.S ;  /* 0x00000000000073c6 */ /* 0x004ea20000000000 */
[----:B------:R-:W-:Y:S01]  /*2d40*/  SEL R11, R11, RZ, P1 ;  /* 0x000000ff0b0b7207 */ /* 0x000fe20000800000 */
[----:B--2---:R2:W-:Y:S01]  /*2d50*/  SYNCS.ARRIVE.TRANS64.RED.A1T0 RZ, [R2+URZ], RZ ;  /* 0x000000ff02ff79a7 */ /* 0x0045e200081004ff */
[----:B-1----:R-:W-:-:S02]  /*2d60*/  LOP3.LUT P3, RZ, R6, 0x1, RZ, 0xc0, !PT ;  /* 0x0000000106ff7812 */ /* 0x002fc4000786c0ff */
[----:B------:R-:W-:-:S04]  /*2d70*/  SEL R5, RZ, 0x1, P1 ;  /* 0x00000001ff057807 */ /* 0x000fc80000800000 */
[----:B------:R-:W-:Y:S02]  /*2d80*/  LOP3.LUT R10, R10, R5, RZ, 0x3c, !PT ;  /* 0x000000050a0a7212 */ /* 0x000fe400078e3cff */
[----:B--2---:R-:W-:-:S04]  /*2d90*/  SEL R2, RZ, 0x1, P0 ;  /* 0x00000001ff027807 */ /* 0x004fc80000000000 */
[----:B------:R-:W-:Y:S01]  /*2da0*/  LOP3.LUT R9, R9, R2, RZ, 0x3c, !PT ;  /* 0x0000000209097212 */ /* 0x000fe200078e3cff */
[----:B------:R-:W-:Y:S06]  /*2db0*/  @P3 BRA `(.L_x_52) ;  /* 0xfffffffc002c3947 */ /* 0x000fec000383ffff */
[----:B------:R-:W-:Y:S01]  /*2dc0*/  ULEA UR4, UR5, UR6, 0x3 ;  /* 0x0000000605047291 */ /* 0x000fe2000f8e18ff */
[----:B------:R-:W-:-:S08]  /*2dd0*/  SHF.L.U32 R3, R12, 0x1f, RZ ;  /* 0x0000001f0c037819 */ /* 0x000fd000000006ff */
[----:B------:R-:W1:Y:S02]  /*2de0*/  SYNCS.PHASECHK.TRANS64 P0, [UR4+0xb0], R3 ;  /* 0x0000b003ff0075a7 */ /* 0x000e640008001004 */
[----:B-1----:R-:W-:Y:S05]  /*2df0*/  @P0 BRA `(.L_x_53) ;  /* 0x0000000000080947 */ /* 0x002fea0003800000 */
[----:B------:R-:W1:Y:S02]  /*2e00*/  SYNCS.PHASECHK.TRANS64.TRYWAIT P0, [UR4+0xb0], R3 ;  /* 0x0000b003ff0075a7 */ /* 0x000e640008001104 */
[----:B-1----:R-:W-:Y:S05]  /*2e10*/  @!P0 BRA `(.L_x_54) ;  /* 0x0000008c001c8947 */ /* 0x002fea0003800000 */
.L_x_53:
[----:B------:R-:W-:-:S04]  /*2e20*/  UIADD3 UR7, UPT, UPT, UR5, 0x1, URZ ;  /* 0x0000000105077890 */ /* 0x000fc8000fffe0ff */
[----:B------:R-:W-:-:S04]  /*2e30*/  UISETP.NE.AND UP0, UPT, UR7, 0x2, UPT ;  /* 0x000000020700788c */ /* 0x000fc8000bf05270 */
[----:B------:R-:W-:Y:S02]  /*2e40*/  USEL UR8, URZ, 0x1, UP0 ;  /* 0x00000001ff087887 */ /* 0x000fe40008000000 */
[----:B------:R-:W-:-:S04]  /*2e50*/  USEL UR7, UR7, URZ, UP0 ;  /* 0x000000ff07077287 */ /* 0x000fc80008000000 */
[----:B------:R-:W-:Y:S01]  /*2e60*/  ULEA UR7, UR7, UR6, 0x3 ;  /* 0x0000000607077291 */ /* 0x000fe2000f8e18ff */
[----:B-1----:R-:W-:-:S04]  /*2e70*/  LOP3.LUT R3, R12, UR8, RZ, 0x3c, !PT ;  /* 0x000000080c037c12 */ /* 0x002fc8000f8e3cff */
[----:B------:R-:W-:-:S04]  /*2e80*/  SHF.L.U32 R0, R3, 0x1f, RZ ;  /* 0x0000001f03007819 */ /* 0x000fc800000006ff */
[----:B------:R-:W1:Y:S02]  /*2e90*/  SYNCS.PHASECHK.TRANS64 P0, [UR7+0xb0], R0 ;  /* 0x0000b000ff0075a7 */ /* 0x000e640008001007 */
[----:B-1----:R-:W-:Y:S05]  /*2ea0*/  @P0 EXIT ;  /* 0x000000000000094d */ /* 0x002fea0003800000 */
[----:B------:R-:W-:Y:S02]  /*2eb0*/  SHF.L.U32 R3, R3, 0x1f, RZ ;  /* 0x0000001f03037819 */ /* 0x000fe400000006ff */
[----:B------:R-:W-:-:S07]  /*2ec0*/  MOV R0, UR7 ;  /* 0x0000000700007c02 */ /* 0x000fce0008000f00 */
.L_x_55:
[----:B-1----:R1:W2:Y:S02]  /*2ed0*/  SYNCS.PHASECHK.TRANS64.TRYWAIT P0, [R0+URZ+0xb0], R3 ;  /* 0x0000b003000075a7 */ /* 0x0022a400080011ff */
[----:B--2---:R-:W-:Y:S05]  /*2ee0*/  @!P0 NANOSLEEP.SYNCS 0x989680 ;  /* 0x009896800000895d */ /* 0x004fea0003900000 */
[----:B------:R-:W2:Y:S02]  /*2ef0*/  @!P0 SYNCS.PHASECHK.TRANS64 P0, [R0+URZ+0xb0], R3 ;  /* 0x0000b003000085a7 */ /* 0x000ea400080010ff */
[----:B--2---:R-:W-:Y:S05]  /*2f00*/  @P0 EXIT ;  /* 0x000000000000094d */ /* 0x004fea0003800000 */
[----:B------:R-:W-:Y:S05]  /*2f10*/  BRA `(.L_x_55) ;  /* 0xfffffffc00ec7947 */ /* 0x000fea000383ffff */
.L_x_48:
[----:B------:R-:W-:Y:S05]  /*2f20*/  BRA.U UP4, `(.L_x_56) ;  /* 0x0000000d04407547 */ /* 0x000fea000b800000 */
[----:B------:R-:W1:Y:S01]  /*2f30*/  S2UR UR7, SR_CgaCtaId ;  /* 0x00000000000779c3 */ /* 0x000e620000008800 */
[----:B------:R-:W-:Y:S01]  /*2f40*/  UMOV UR4, 0x40 ;  /* 0x0000004000047882 */ /* 0x000fe20000000000 */
[----:B------:R-:W-:Y:S01]  /*2f50*/  NOP ;  /* 0x0000000000007918 */ /* 0x000fe20000000000 */
[----:B------:R-:W-:Y:S01]  /*2f60*/  UMOV UR6, 0x400 ;  /* 0x0000040000067882 */ /* 0x000fe20000000000 */
[----:B-1----:R-:W-:Y:S02]  /*2f70*/  ULEA UR5, UR7, UR4, 0x18 ;  /* 0x0000000407057291 */ /* 0x002fe4000f8ec0ff */
[----:B------:R-:W-:-:S07]  /*2f80*/  ULEA UR6, UR7, UR6, 0x18 ;  /* 0x0000000607067291 */ /* 0x000fce000f8ec0ff */
[----:B------:R-:W1:Y:S02]  /*2f90*/  LDS.U8 R0, [UR5+0x1c] ;  /* 0x00001c05ff007984 */ /* 0x000e640008000000 */
[----:B-1----:R-:W-:-:S13]  /*2fa0*/  ISETP.NE.AND P0, PT, R0, RZ, PT ;  /* 0x000000ff0000720c */ /* 0x002fda0003f05270 */
[----:B------:R-:W-:Y:S05]  /*2fb0*/  @P0 BRA `(.L_x_57) ;  /* 0x0000000000580947 */ /* 0x000fea0003800000 */
[----:B------:R-:W-:-:S13]  /*2fc0*/  ELECT P0, URZ, PT ;  /* 0x0000000000ff782f */ /* 0x000fda0003800000 */
[----:B------:R-:W-:Y:S05]  /*2fd0*/  @!P0 BRA `(.L_x_58) ;  /* 0x0000000000608947 */ /* 0x000fea0003800000 */
[----:B------:R-:W-:Y:S01]  /*2fe0*/  UMOV UR4, 0x10 ;  /* 0x0000001000047882 */ /* 0x000fe20000000000 */
[----:B------:R-:W-:Y:S01]  /*2ff0*/  HFMA2 R0, -RZ, RZ, 0, 5.9604644775390625e-08 ;  /* 0x00000001ff007431 */ /* 0x000fe200000001ff */
[----:B------:R-:W-:-:S03]  /*3000*/  MOV R3, 0xffff ;  /* 0x0000ffff00037802 */ /* 0x000fc60000000f00 */
[----:B------:R-:W-:Y:S04]  /*3010*/  DEPBAR.LE SB1, 0x36 ;  /* 0x00009d800000791a */ /* 0x000fe80000000000 */
[----:B------:R-:W1:Y:S02]  /*3020*/  UTCATOMSWS.FIND_AND_SET.ALIGN UP0, UR4, UR4 ;  /* 0x00000004000475e3 */ /* 0x000e640008000800 */
[----:B-1----:R-:W-:Y:S01]  /*3030*/  MOV R4, UR4 ;  /* 0x0000000400047c02 */ /* 0x002fe20008000f00 */
[----:B------:R-:W-:Y:S06]  /*3040*/  BRA.U UP0, `(.L_x_59) ;  /* 0x0000000100187547 */ /* 0x000fec000b800000 */
.L_x_60:
[----:B------:R-:W-:Y:S05]  /*3050*/  NANOSLEEP 0x64 ;  /* 0x000000640000795d */ /* 0x000fea0003800000 */
[----:B------:R-:W-:-:S05]  /*3060*/  UMOV UR4, 0x10 ;  /* 0x0000001000047882 */ /* 0x000fca0000000000 */
[----:B------:R-:W-:Y:S04]  /*3070*/  DEPBAR.LE SB1, 0x36 ;  /* 0x00009d800000791a */ /* 0x000fe80000000000 */
[----:B------:R-:W1:Y:S02]  /*3080*/  UTCATOMSWS.FIND_AND_SET.ALIGN UP0, UR4, UR4 ;  /* 0x00000004000475e3 */ /* 0x000e640008000800 */
[----:B-1----:R-:W-:Y:S01]  /*3090*/  MOV R4, UR4 ;  /* 0x0000000400047c02 */ /* 0x002fe20008000f00 */
[----:B------:R-:W-:Y:S05]  /*30a0*/  BRA.U !UP0, `(.L_x_60) ;  /* 0xfffffffd08e87547 */ /* 0x000fea000b83ffff */
.L_x_59:
[-C--:B------:R-:W-:Y:S02]  /*30b0*/  SHF.L.U32 R3, R3, R4.reuse, RZ ;  /* 0x0000000403037219 */ /* 0x080fe400000006ff */
[----:B------:R-:W-:Y:S01]  /*30c0*/  SHF.L.U32 R0, R0, R4, RZ ;  /* 0x0000000400007219 */ /* 0x000fe200000006ff */
[----:B------:R-:W-:Y:S02]  /*30d0*/  IMAD.SHL.U32 R4, R4, 0x20, RZ ;  /* 0x0000002004047824 */ /* 0x000fe400078e00ff */
[----:B------:R1:W-:Y:S04]  /*30e0*/  ATOMS.OR RZ, [UR5+0x14], R3 ;  /* 0x00001403ffff798c */ /* 0x0003e8000b000005 */
[----:B------:R1:W-:Y:S04]  /*30f0*/  ATOMS.OR RZ, [UR5+0x18], R0 ;  /* 0x00001800ffff798c */ /* 0x0003e8000b000005 */
[----:B------:R1:W-:Y:S01]  /*3100*/  STS [UR6+0x130], R4 ;  /* 0x00013004ff007988 */ /* 0x0003e20008000806 */
[----:B------:R-:W-:Y:S05]  /*3110*/  BRA `(.L_x_58) ;  /* 0x0000000000107947 */ /* 0x000fea0003800000 */
.L_x_57:
[----:B------:R-:W-:Y:S02]  /*3120*/  MOV R0, 0xffffffff ;  /* 0xffffffff00007802 */ /* 0x000fe40000000f00 */
[----:B------:R-:W-:-:S03]  /*3130*/  MOV R4, 0x3160 ;  /* 0x0000316000047802 */ /* 0x000fc60000000f00 */
[----:B------:R1:W-:Y:S04]  /*3140*/  STS [UR6+0x130], R0 ;  /* 0x00013000ff007988 */ /* 0x0003e80008000806 */
[----:B-1---5:R-:W-:Y:S05]  /*3150*/  CALL.REL.NOINC `($__internal_1_$__cuda_sm10x_tcgen05_guardrail_trap_phase_invalid_during_alloc) ;  /* 0x0000009000307944 */ /* 0x022fea0003c00000 */
.L_x_58:
[----:B------:R-:W-:Y:S05]  /*3160*/  WARPSYNC.ALL ;  /* 0x0000000000007948 */ /* 0x000fea0003800000 */
[----:B------:R-:W2:Y:S01]  /*3170*/  S2UR UR4, SR_CgaCtaId ;  /* 0x00000000000479c3 */ /* 0x000ea20000008800 */
[----:B------:R-:W-:Y:S01]  /*3180*/  UMOV UR17, 0x400 ;  /* 0x0000040000117882 */ /* 0x000fe20000000000 */
[----:B------:R-:W-:-:S06]  /*3190*/  NOP ;  /* 0x0000000000007918 */ /* 0x000fcc0000000000 */
[----:B------:R-:W-:Y:S06]  /*31a0*/  BAR.ARV 0x6, 0xa0 ;  /* 0x0182800000007b1d */ /* 0x000fec0000002000 */
[----:B------:R-:W3:Y:S01]  /*31b0*/  LDCU UR5, c[0x0][0x38c] ;  /* 0x00007180ff0577ac */ /* 0x000ee20008000800 */
[----:B------:R-:W-:Y:S01]  /*31c0*/  LOP3.LUT R2, R2, 0xffff, RZ, 0xc0, !PT ;  /* 0x0000ffff02027812 */ /* 0x000fe200078ec0ff */
[----:B------:R-:W-:Y:S01]  /*31d0*/  IMAD.MOV.U32 R11, RZ, RZ, 0x1 ;  /* 0x00000001ff0b7424 */ /* 0x000fe200078e00ff */
[----:B------:R-:W-:Y:S01]  /*31e0*/  CS2R R8, SRZ ;  /* 0x0000000000087805 */ /* 0x000fe2000001ff00 */
[----:B------:R-:W4:Y:S01]  /*31f0*/  LDCU UR8, c[0x0][0x38c] ;  /* 0x00007180ff0877ac */ /* 0x000f220008000800 */
[----:B------:R-:W-:Y:S01]  /*3200*/  R2UR UR19, R2 ;  /* 0x00000000021372ca */ /* 0x000fe200000e0000 */
[----:B------:R-:W-:Y:S01]  /*3210*/  IMAD.MOV.U32 R10, RZ, RZ, RZ ;  /* 0x000000ffff0a7224 */ /* 0x000fe200078e00ff */
[----:B------:R-:W-:Y:S01]  /*3220*/  UMOV UR23, URZ ;  /* 0x000000ff00177c82 */ /* 0x000fe20008000000 */
[----:B------:R-:W-:Y:S01]  /*3230*/  UMOV UR14, URZ ;  /* 0x000000ff000e7c82 */ /* 0x000fe20008000000 */
[----:B--2---:R-:W-:Y:S01]  /*3240*/  ULEA UR17, UR4, UR17, 0x18 ;  /* 0x0000001104117291 */ /* 0x004fe2000f8ec0ff */
[----:B------:R-:W-:Y:S01]  /*3250*/  UMOV UR26, 0x0 ;  /* 0x00000000001a7882 */ /* 0x000fe20000000000 */
[----:B------:R-:W-:-:S02]  /*3260*/  UMOV UR27, 0x8400490 ;  /* 0x08400490001b7882 */ /* 0x000fc40000000000 */
[----:B------:R-:W-:Y:S02]  /*3270*/  UIADD3 UR6, UPT, UPT, UR17, 0xc400, URZ ;  /* 0x0000c40011067890 */ /* 0x000fe4000fffe0ff */
[----:B------:R-:W-:Y:S02]  /*3280*/  UIADD3 UR7, UPT, UPT, UR17, 0x16400, URZ ;  /* 0x0001640011077890 */ /* 0x000fe4000fffe0ff */
[----:B---3--:R-:W-:Y:S01]  /*3290*/  UIADD3 UR5, UPT, UPT, UR5, 0x3f, URZ ;  /* 0x0000003f05057890 */ /* 0x008fe2000fffe0ff */
[----:B-1----:R-:W1:Y:S01]  /*32a0*/  LDS R0, [UR17+0x130] ;  /* 0x00013011ff007984 */ /* 0x002e620008000800 */
[----:B------:R-:W-:Y:S02]  /*32b0*/  USHF.R.U32.HI UR6, URZ, 0x4, UR6 ;  /* 0x00000004ff067899 */ /* 0x000fe40008011606 */
[----:B------:R-:W-:Y:S02]  /*32c0*/  USHF.R.S32.HI UR4, URZ, 0x1f, UR5 ;  /* 0x0000001fff047899 */ /* 0x000fe40008011405 */
[----:B------:R-:W-:-:S02]  /*32d0*/  ULOP3.LUT UR6, UR6, 0x3fff, URZ, 0xc0, !UPT ;  /* 0x00003fff06067892 */ /* 0x000fc4000f8ec0ff */
[----:B------:R-:W-:Y:S02]  /*32e0*/  ULEA.HI UR4, UR4, UR5, URZ, 0x6 ;  /* 0x0000000504047291 */ /* 0x000fe4000f8f30ff */
[----:B------:R-:W-:Y:S02]  /*32f0*/  USHF.R.U32.HI UR5, URZ, 0x4, UR7 ;  /* 0x00000004ff057899 */ /* 0x000fe40008011607 */
[----:B------:R-:W-:Y:S02]  /*3300*/  USHF.R.S32.HI UR28, URZ, 0x6, UR4 ;  /* 0x00000006ff1c7899 */ /* 0x000fe40008011404 */
[----:B------:R-:W-:Y:S02]  /*3310*/  ULOP3.LUT UR5, UR5, 0x3fff, URZ, 0xc0, !UPT ;  /* 0x00003fff05057892 */ /* 0x000fe4000f8ec0ff */
[----:B------:R-:W-:Y:S02]  /*3320*/  UISETP.LT.AND UP0, UPT, UR28, 0x1, UPT ;  /* 0x000000011c00788c */ /* 0x000fe4000bf01270 */
[----:B------:R-:W-:-:S02]  /*3330*/  ULOP3.LUT UR20, UR6, 0x10000, URZ, 0xfc, !UPT ;  /* 0x0001000006147892 */ /* 0x000fc4000f8efcff */
[----:B------:R-:W-:Y:S02]  /*3340*/  USEL UR29, UR28, 0x1, !UP0 ;  /* 0x000000011c1d7887 */ /* 0x000fe4000c000000 */
[----:B------:R-:W-:Y:S02]  /*3350*/  ULOP3.LUT UR21, UR5, 0x10000, URZ, 0xfc, !UPT ;  /* 0x0001000005157892 */ /* 0x000fe4000f8efcff */
[----:B------:R-:W-:Y:S02]  /*3360*/  UIADD3 UR29, UPT, UPT, -UR29, URZ, URZ ;  /* 0x000000ff1d1d7290 */ /* 0x000fe4000fffe1ff */
[----:B----4-:R-:W-:Y:S01]  /*3370*/  UISETP.GE.AND UP4, UPT, UR8, 0x1, UPT ;  /* 0x000000010800788c */ /* 0x010fe2000bf86270 */
[----:B------:R-:W-:Y:S01]  /*3380*/  UMOV UR24, 0x0 ;  /* 0x0000000000187882 */ /* 0x000fe20000000000 */
[----:B------:R-:W-:Y:S01]  /*3390*/  UMOV UR25, 0x8400490 ;  /* 0x0840049000197882 */ /* 0x000fe20000000000 */
[----:B-1----:R-:W-:-:S15]  /*33a0*/  R2UR UR30, R0 ;  /* 0x00000000001e72ca */ /* 0x002fde00000e0000 */
.L_x_67:
[----:B------:R-:W-:Y:S02]  /*33b0*/  LEA R0, R10, UR17, 0x3 ;  /* 0x000000110a007c11 */ /* 0x000fe4000f8e18ff */
[----:B------:R-:W-:Y:S02]  /*33c0*/  SHF.L.U32 R5, R9, 0x1f, RZ ;  /* 0x0000001f09057819 */ /* 0x000fe400000006ff */
[----:B------:R-:W-:Y:S01]  /*33d0*/  PLOP3.LUT P0, PT, PT, PT, UP4, 0x80, 0x8 ;  /* 0x000000000008781c */ /* 0x000fe20003f0f048 */
[----:B------:R-:W-:Y:S01]  /*33e0*/  VIADD R3, R0, 0xb0 ;  /* 0x000000b000037836 */ /* 0x000fe20000000000 */
[----:B-1----:R-:W1:Y:S02]  /*33f0*/  SYNCS.PHASECHK.TRANS64.TRYWAIT P1, [R0+URZ+0xa0], R5 ;  /* 0x0000a005000075a7 */ /* 0x002e6400080211ff */
[----:B-1-3--:R-:W-:Y:S09]  /*3400*/  @!P1 BRA `(.L_x_61) ;  /* 0x0000008400b89947 */ /* 0x00aff20003800000 */
.L_x_151:
[----:B------:R-:W-:Y:S01]  /*3410*/  LEA R4, R10, UR17, 0x4 ;  /* 0x000000110a047c11 */ /* 0x000fe2000f8e20ff */
[----:B------:R-:W-:Y:S01]  /*3420*/  @UP4 ULEA UR4, UR14, UR17, 0x3 ;  /* 0x000000110e044291 */ /* 0x000fe2000f8e18ff */
[----:B------:R-:W-:Y:S01]  /*3430*/  PLOP3.LUT P2, PT, PT, PT, PT, 0x80, 0x8 ;  /* 0x000000000008781c */ /* 0x000fe20003f4f070 */
[----:B------:R-:W-:Y:S01]  /*3440*/  ULEA UR22, UR23, UR17, 0x3 ;  /* 0x0000001117167291 */ /* 0x000fe2000f8e18ff */
[----:B------:R-:W-:Y:S01]  /*3450*/  PRMT R3, RZ, 0x654, R3 ;  /* 0x00000654ff037816 */ /* 0x000fe20000000003 */
[----:B------:R-:W-:Y:S01]  /*3460*/  ULEA UR18, UR23, UR30, 0x8 ;  /* 0x0000001e17127291 */ /* 0x000fe2000f8e40ff */
[----:B-1----:R-:W1:Y:S01]  /*3470*/  LDS.128 R4, [R4+0x110] ;  /* 0x0001100004047984 */ /* 0x002e620000000c00 */
[----:B------:R-:W-:Y:S02]  /*3480*/  @P0 SHF.L.U32 R2, R8, 0x1f, RZ ;  /* 0x0000001f08020819 */ /* 0x000fe400000006ff */
[----:B------:R-:W-:Y:S01]  /*3490*/  SHF.L.U32 R0, R11, 0x1f, RZ ;  /* 0x0000001f0b007819 */ /* 0x000fe200000006ff */
[----:B------:R-:W-:Y:S01]  /*34a0*/  @!PT LDS RZ, [RZ] ;  /* 0x00000000fffff984 */ /* 0x000fe20000000800 */
[----:B------:R-:W-:Y:S01]  /*34b0*/  @!PT LDS RZ, [RZ] ;  /* 0x00000000fffff984 */ /* 0x000fe20000000800 */
[----:B------:R-:W-:Y:S01]  /*34c0*/  @!PT LDS RZ, [RZ] ;  /* 0x00000000fffff984 */ /* 0x000fe20000000800 */
[----:B------:R-:W-:Y:S01]  /*34d0*/  @!PT LDS RZ, [RZ] ;  /* 0x00000000fffff984 */ /* 0x000fe20000000800 */
[----:B------:R2:W-:Y:S06]  /*34e0*/  MEMBAR.ALL.CTA ;  /* 0x0000000000007992 */ /* 0x0005ec0000008000 */
[----:B--2---:R-:W2:Y:S02]  /*34f0*/  FENCE.VIEW.ASYNC.S ;  /* 0x00000000000073c6 */ /* 0x004ea40000000000 */
[----:B--2---:R2:W-:Y:S01]  /*3500*/  SYNCS.ARRIVE.TRANS64.RED.A1T0 RZ, [R3+URZ], RZ ;  /* 0x000000ff03ff79a7 */ /* 0x0045e200081004ff */
[----:B------:R2:W3:Y:S01]  /*3510*/  @P0 SYNCS.PHASECHK.TRANS64.TRYWAIT P2, [UR4], R2 ;  /* 0x00000002ff0005a7 */ /* 0x0004e20008041104 */
[----:B-1----:R-:W-:Y:S01]  /*3520*/  LOP3.LUT P1, RZ, R6, 0x1, RZ, 0xc0, !PT ;  /* 0x0000000106ff7812 */ /* 0x002fe2000782c0ff */
[----:B------:R-:W1:Y:S02]  /*3530*/  SYNCS.PHASECHK.TRANS64.TRYWAIT P0, [UR22+0xd0], R0 ;  /* 0x0000d000ff0075a7 */ /* 0x000e640008001116 */
[----:B-123--:R-:W-:Y:S10]  /*3540*/  @!P0 BRA `(.L_x_62) ;  /* 0x00000084007c8947 */ /* 0x00eff40003800000 */
.L_x_153:
[----:B------:R-:W-:Y:S01]  /*3550*/  IADD3 R10, PT, PT, R10, 0x1, RZ ;  /* 0x000000010a0a7810 */ /* 0x000fe20007ffe0ff */
[----:B------:R-:W-:Y:S06]  /*3560*/  BRA.U !UP4, `(.L_x_63) ;  /* 0x000000010c987547 */ /* 0x000fec000b800000 */
[----:B------:R-:W-:Y:S01]  /*3570*/  UPLOP3.LUT UP2, UPT, UPT, UPT, UPT, 0x40, 0x4 ;  /* 0x000000000004789c */ /* 0x000fe20003f4e870 */
[----:B------:R-:W-:Y:S01]  /*3580*/  UMOV UR16, UR29 ;  /* 0x0000001d00107c82 */ /* 0x000fe20008000000 */
[----:B------:R-:W-:Y:S01]  /*3590*/  UMOV UR15, UR28 ;  /* 0x0000001c000f7c82 */ /* 0x000fe20008000000 */
[----:B------:R-:W-:-:S08]  /*35a0*/  UMOV UR6, UR14 ;  /* 0x0000000e00067c82 */ /* 0x000fd00008000000 */
.L_x_66:
[----:B------:R-:W-:Y:S02]  /*35b0*/  UIADD3 UR16, UPT, UPT, UR16, 0x1, URZ ;  /* 0x0000000110107890 */ /* 0x000fe4000fffe0ff */
[----:B--2---:R-:W-:Y:S02]  /*35c0*/  ULEA UR5, UR6, UR17, 0x3 ;  /* 0x0000001106057291 */ /* 0x004fe4000f8e18ff */
[----:B------:R-:W-:Y:S01]  /*35d0*/  UISETP.NE.AND UP3, UPT, UR16, URZ, UPT ;  /* 0x000000ff1000728c */ /* 0x000fe2000bf65270 */
[----:B---3--:R-:W-:Y:S10]  /*35e0*/  @P2 BRA `(.L_x_64) ;  /* 0x00000000000c2947 */ /* 0x008ff40003800000 */
[----:B-1----:R-:W-:Y:S04]  /*35f0*/  SHF.L.U32 R3, R8, 0x1f, RZ ;  /* 0x0000001f08037819 */ /* 0x002fe800000006ff */
[----:B------:R-:W1:Y:S02]  /*3600*/  SYNCS.PHASECHK.TRANS64.TRYWAIT P0, [UR5], R3 ;  /* 0x00000003ff0075a7 */ /* 0x000e640008001105 */
[----:B-1----:R-:W-:Y:S05]  /*3610*/  @!P0 BRA `(.L_x_65) ;  /* 0x0000008400608947 */ /* 0x002fea0003800000 */
.L_x_64:
[----:B------:R-:W-:Y:S01]  /*3620*/  UISETP.NE.AND UP0, UPT, UR15, 0x1, UPT ;  /* 0x000000010f00788c */ /* 0x000fe2000bf05270 */
[----:B------:R-:W-:Y:S01]  /*3630*/  PLOP3.LUT P2, PT, PT, PT, PT, 0x80, 0x8 ;  /* 0x000000000008781c */ /* 0x000fe20003f4f070 */
[----:B------:R-:W-:Y:S02]  /*3640*/  UIADD3 UR4, UPT, UPT, UR6, 0x1, URZ ;  /* 0x0000000106047890 */ /* 0x000fe4000fffe0ff */
[----:B------:R-:W-:Y:S02]  /*3650*/  ULEA UR12, UR6, UR21, 0xa ;  /* 0x00000015060c7291 */ /* 0x000fe4000f8e50ff */
[----:B------:R-:W-:Y:S01]  /*3660*/  UISETP.NE.AND UP1, UPT, UR4, 0x5, UPT ;  /* 0x000000050400788c */ /* 0x000fe2000bf25270 */
[----:B------:R-:W-:Y:S01]  /*3670*/  PLOP3.LUT P0, PT, PT, PT, UP0, 0x80, 0x8 ;  /* 0x000000000008781c */ /* 0x000fe20003f0f008 */
[----:B------:R-:W-:Y:S02]  /*3680*/  UIADD3 UR10, UPT, UPT, UR12, 0x2, URZ ;  /* 0x000000020c0a7890 */ /* 0x000fe4000fffe0ff */
[----:B------:R-:W-:Y:S02]  /*3690*/  USEL UR7, URZ, 0x1, UP1 ;  /* 0x00000001ff077887 */ /* 0x000fe40008800000 */
[----:B------:R-:W-:Y:S02]  /*36a0*/  USEL UR14, UR4, URZ, UP1 ;  /* 0x000000ff040e7287 */ /* 0x000fe40008800000 */
[----:B------:R-:W-:Y:S02]  /*36b0*/  UIADD3 UR15, UPT, UPT, UR15, -0x1, URZ ;  /* 0xffffffff0f0f7890 */ /* 0x000fe4000fffe0ff */
[----:B------:R-:W-:Y:S01]  /*36c0*/  @UP0 ULEA UR4, UR14, UR17, 0x3 ;  /* 0x000000110e040291 */ /* 0x000fe2000f8e18ff */
[----:B------:R-:W-:Y:S01]  /*36d0*/  LOP3.LUT R8, R8, UR7, RZ, 0x3c, !PT ;  /* 0x0000000708087c12 */ /* 0x000fe2000f8e3cff */
[----:B------:R-:W-:Y:S01]  /*36e0*/  UIADD3 UR7, UPT, UPT, UR5, 0x28, URZ ;  /* 0x0000002805077890 */ /* 0x000fe2000fffe0ff */
[----:B------:R-:W-:Y:S02]  /*36f0*/  UMOV UR13, 0x80004020 ;  /* 0x80004020000d7882 */ /* 0x000fe40000000000 */
[----:B-1----:R-:W-:Y:S01]  /*3700*/  @P0 SHF.L.U32 R0, R8, 0x1f, RZ ;  /* 0x0000001f08000819 */ /* 0x002fe200000006ff */
[----:B------:R-:W-:Y:S01]  /*3710*/  UMOV UR5, 0x80004020 ;  /* 0x8000402000057882 */ /* 0x000fe20000000000 */
[----:B------:R-:W-:Y:S01]  /*3720*/  UMOV UR11, 0x80004020 ;  /* 0x80004020000b7882 */ /* 0x000fe20000000000 */
[----:B------:R-:W-:Y:S01]  /*3730*/  UMOV UR9, 0x80004020 ;  /* 0x8000402000097882 */ /* 0x000fe20000000000 */
[----:B------:R2:W3:Y:S01]  /*3740*/  @P0 SYNCS.PHASECHK.TRANS64.TRYWAIT P2, [UR4], R0 ;  /* 0x00000000ff0005a7 */ /* 0x0004e20008041104 */
[----:B------:R-:W-:Y:S03]  /*3750*/  ULEA UR4, UR6, UR20, 0x9 ;  /* 0x0000001406047291 */ /* 0x000fe6000f8e48ff */
[----:B------:R-:W-:Y:S01]  /*3760*/  UMOV UR6, UR14 ;  /* 0x0000000e00067c82 */ /* 0x000fe20008000000 */
[----:B------:R-:W-:Y:S05]  /*3770*/  UIADD3 UR8, UPT, UPT, UR4, 0x2, URZ ;  /* 0x0000000204087890 */ /* 0x000fea000fffe0ff */
[----:B------:R2:W-:Y:S01]  /*3780*/  UTCQMMA gdesc[UR4], gdesc[UR12], tmem[UR18], tmem[UR26], idesc[UR27], UP2 ;  /* 0x00ff1a0c040075ea */ /* 0x0005e20009000312 */
[----:B------:R-:W-:Y:S03]  /*3790*/  UPLOP3.LUT UP2, UPT, UPT, UPT, UPT, 0x80, 0x8 ;  /* 0x000000000008789c */ /* 0x000fe60003f4f070 */
[----:B------:R2:W-:Y:S01]  /*37a0*/  UTCQMMA gdesc[UR8], gdesc[UR10], tmem[UR18], tmem[UR24], idesc[UR25], UPT ;  /* 0x00ff180a080075ea */ /* 0x0005e2000b800312 */
[----:B------:R2:W-:Y:S01]  /*37b0*/  UTCBAR.MULTICAST [UR7], URZ, UR19 ;  /* 0x000000ff070073e9 */ /* 0x0005e20008000813 */
[----:B------:R-:W-:Y:S06]  /*37c0*/  BRA.U UP3, `(.L_x_66) ;  /* 0xfffffffd03787547 */ /* 0x000fec000b83ffff */
.L_x_63:
[----:B--2---:R-:W-:Y:S01]  /*37d0*/  UIADD3 UR4, UPT, UPT, UR23, 0x1, URZ ;  /* 0x0000000117047890 */ /* 0x004fe2000fffe0ff */
[C---:B------:R-:W-:Y:S01]  /*37e0*/  ISETP.NE.AND P0, PT, R10.reuse, 0x2, PT ;  /* 0x000000020a00780c */ /* 0x040fe20003f05270 */
[----:B------:R-:W-:Y:S02]  /*37f0*/  UIADD3 UR5, UPT, UPT, UR22, 0xc0, URZ ;  /* 0x000000c016057890 */ /* 0x000fe4000fffe0ff */
[----:B------:R-:W-:Y:S01]  /*3800*/  UISETP.NE.AND UP0, UPT, UR4, 0x2, UPT ;  /* 0x000000020400788c */ /* 0x000fe2000bf05270 */
[----:B-1----:R-:W-:Y:S02]  /*3810*/  SEL R0, RZ, 0x1, P0 ;  /* 0x00000001ff007807 */ /* 0x002fe40000000000 */
[----:B------:R-:W-:Y:S01]  /*3820*/  SEL R10, R10, RZ, P0 ;  /* 0x000000ff0a0a7207 */ /* 0x000fe20000000000 */
[----:B------:R-:W-:Y:S01]  /*3830*/  USEL UR6, URZ, 0x1, UP0 ;  /* 0x00000001ff067887 */ /* 0x000fe20008000000 */
[----:B------:R-:W-:Y:S01]  /*3840*/  LOP3.LUT R9, R9, R0, RZ, 0x3c, !PT ;  /* 0x0000000009097212 */ /* 0x000fe200078e3cff */
[----:B------:R-:W-:Y:S01]  /*3850*/  USEL UR23, UR4, URZ, UP0 ;  /* 0x000000ff04177287 */ /* 0x000fe20008000000 */
[----:B------:R1:W-:Y:S03]  /*3860*/  UTCBAR [UR5], URZ ;  /* 0x000000ff050073e9 */ /* 0x0003e600080000ff */
[----:B------:R-:W-:Y:S01]  /*3870*/  LOP3.LUT R11, R11, UR6, RZ, 0x3c, !PT ;  /* 0x000000060b0b7c12 */ /* 0x000fe2000f8e3cff */
[----:B------:R-:W-:Y:S07]  /*3880*/  @P1 BRA `(.L_x_67) ;  /* 0xfffffff800c81947 */ /* 0x000fee000383ffff */
[----:B------:R-:W2:Y:S01]  /*3890*/  S2UR UR7, SR_CgaCtaId ;  /* 0x00000000000779c3 */ /* 0x000ea20000008800 */
[----:B------:R-:W-:Y:S01]  /*38a0*/  ELECT P0, URZ, PT ;  /* 0x0000000000ff782f */ /* 0x000fe20003800000 */
[----:B------:R-:W-:Y:S01]  /*38b0*/  IMAD.MOV.U32 R0, RZ, RZ, 0x1 ;  /* 0x00000001ff007424 */ /* 0x000fe200078e00ff */
[----:B------:R-:W-:Y:S01]  /*38c0*/  UIADD3 UR17, UPT, UPT, UR17, 0xd0, URZ ;  /* 0x000000d011117890 */ /* 0x000fe2000fffe0ff */
[----:B------:R-:W-:Y:S01]  /*38d0*/  SHF.L.U32 R3, R11, 0x1f, RZ ;  /* 0x0000001f0b037819 */ /* 0x000fe200000006ff */
[----:B------:R-:W-:-:S03]  /*38e0*/  UMOV UR4, 0x40 ;  /* 0x0000004000047882 */ /* 0x000fc60000000000 */
[----:B------:R-:W-:Y:S01]  /*38f0*/  UVIRTCOUNT.DEALLOC.SMPOOL 0x80 ;  /* 0x000000800000784c */ /* 0x000fe20000000000 */
[----:B--2---:R-:W-:Y:S02]  /*3900*/  ULEA UR7, UR7, UR4, 0x18 ;  /* 0x0000000407077291 */ /* 0x004fe4000f8ec0ff */
[----:B------:R-:W-:-:S07]  /*3910*/  ULEA UR4, UR23, UR17, 0x3 ;  /* 0x0000001117047291 */ /* 0x000fce000f8e18ff */
[----:B------:R2:W-:Y:S02]  /*3920*/  @P0 STS.U8 [UR7+0x1c], R0 ;  /* 0x00001c00ff000988 */ /* 0x0005e40008000007 */
[----:B------:R-:W4:Y:S02]  /*3930*/  SYNCS.PHASECHK.TRANS64.TRYWAIT P0, [UR4], R3 ;  /* 0x00000003ff0075a7 */ /* 0x000f240008001104 */
[----:B--2-4-:R-:W-:Y:S05]  /*3940*/  @!P0 BRA `(.L_x_68) ;  /* 0x0000008000ac8947 */ /* 0x014fea0003800000 */
.L_x_156:
[----:B------:R-:W-:-:S04]  /*3950*/  UIADD3 UR4, UPT, UPT, UR23, 0x1, URZ ;  /* 0x0000000117047890 */ /* 0x000fc8000fffe0ff */
[----:B------:R-:W-:-:S04]  /*3960*/  UISETP.NE.AND UP0, UPT, UR4, 0x2, UPT ;  /* 0x000000020400788c */ /* 0x000fc8000bf05270 */
[----:B-1----:R-:W-:Y:S02]  /*3970*/  USEL UR5, URZ, 0x1, UP0 ;  /* 0x00000001ff057887 */ /* 0x002fe40008000000 */
[----:B------:R-:W-:-:S04]  /*3980*/  USEL UR4, UR4, URZ, UP0 ;  /* 0x000000ff04047287 */ /* 0x000fc80008000000 */
[----:B------:R-:W-:Y:S01]  /*3990*/  ULEA UR4, UR4, UR17, 0x3 ;  /* 0x0000001104047291 */ /* 0x000fe2000f8e18ff */
[----:B--2---:R-:W-:-:S04]  /*39a0*/  LOP3.LUT R3, R11, UR5, RZ, 0x3c, !PT ;  /* 0x000000050b037c12 */ /* 0x004fc8000f8e3cff */
[----:B------:R-:W-:-:S04]  /*39b0*/  SHF.L.U32 R3, R3, 0x1f, RZ ;  /* 0x0000001f03037819 */ /* 0x000fc800000006ff */
[----:B------:R-:W1:Y:S02]  /*39c0*/  SYNCS.PHASECHK.TRANS64.TRYWAIT P0, [UR4], R3 ;  /* 0x00000003ff0075a7 */ /* 0x000e640008001104 */
[----:B-1----:R-:W-:Y:S05]  /*39d0*/  @!P0 BRA `(.L_x_69) ;  /* 0x0000008000a08947 */ /* 0x002fea0003800000 */
.L_x_158:
[----:B------:R-:W-:Y:S01]  /*39e0*/  NOP ;  /* 0x0000000000007918 */ /* 0x000fe20000000000 */
[----:B-1----:R-:W1:Y:S01]  /*39f0*/  LDS R0, [UR7+0x14] ;  /* 0x00001407ff007984 */ /* 0x002e620008000800 */
[----:B------:R-:W-:Y:S01]  /*3a00*/  ULOP3.LUT UR4, UR30, 0xffff, URZ, 0xc0, !UPT ;  /* 0x0000ffff1e047892 */ /* 0x000fe2000f8ec0ff */
[----:B------:R-:W-:Y:S01]  /*3a10*/  UMOV UR5, 0xffff ;  /* 0x0000ffff00057882 */ /* 0x000fe20000000000 */
[----:B------:R-:W-:Y:S02]  /*3a20*/  UMOV UR6, 0x1 ;  /* 0x0000000100067882 */ /* 0x000fe40000000000 */
[----:B------:R-:W-:-:S04]  /*3a30*/  USHF.R.U32.HI UR4, URZ, 0x5, UR4 ;  /* 0x00000005ff047899 */ /* 0x000fc80008011604 */
[----:B------:R-:W-:Y:S02]  /*3a40*/  USHF.L.U32 UR5, UR5, UR4, URZ ;  /* 0x0000000405057299 */ /* 0x000fe400080006ff */
[----:B------:R-:W-:-:S04]  /*3a50*/  USHF.L.U32 UR4, UR6, UR4, URZ ;  /* 0x0000000406047299 */ /* 0x000fc800080006ff */
[----:B-1----:R-:W-:-:S04]  /*3a60*/  LOP3.LUT R0, R0, UR5, RZ, 0xc0, !PT ;  /* 0x0000000500007c12 */ /* 0x002fc8000f8ec0ff */
[----:B------:R-:W-:-:S13]  /*3a70*/  ISETP.NE.AND P0, PT, R0, UR5, PT ;  /* 0x0000000500007c0c */ /* 0x000fda000bf05270 */
[----:B------:R-:W-:Y:S05]  /*3a80*/  @P0 BRA `(.L_x_70) ;  /* 0x0000000000580947 */ /* 0x000fea0003800000 */
[----:B------:R-:W1:Y:S02]  /*3a90*/  LDS R0, [UR7+0x18] ;  /* 0x00001807ff007984 */ /* 0x000e640008000800 */
[----:B-1----:R-:W-:-:S04]  /*3aa0*/  LOP3.LUT R0, R0, UR4, RZ, 0xc0, !PT ;  /* 0x0000000400007c12 */ /* 0x002fc8000f8ec0ff */
[----:B------:R-:W-:-:S13]  /*3ab0*/  ISETP.NE.AND P0, PT, R0, UR4, PT ;  /* 0x0000000400007c0c */ /* 0x000fda000bf05270 */
[----:B------:R-:W-:Y:S05]  /*3ac0*/  @P0 BRA `(.L_x_71) ;  /* 0x00000000003c0947 */ /* 0x000fea0003800000 */
[----:B------:R-:W1:Y:S01]  /*3ad0*/  S2R R2, SR_LANEID ;  /* 0x0000000000027919 */ /* 0x000e620000000000 */
[----:B------:R-:W-:Y:S01]  /*3ae0*/  ULOP3.LUT UR5, URZ, UR5, URZ, 0x33, !UPT ;  /* 0x00000005ff057292 */ /* 0x000fe2000f8e33ff */
[----:B------:R-:W-:Y:S01]  /*3af0*/  LOP3.LUT R4, RZ, UR4, RZ, 0x33, !PT ;  /* 0x00000004ff047c12 */ /* 0x000fe2000f8e33ff */
[----:B------:R-:W-:Y:S02]  /*3b00*/  VOTEU.ANY UR4, UPT, PT ;  /* 0x0000000000047886 */ /* 0x000fe400038e0100 */
[----:B------:R-:W-:Y:S01]  /*3b10*/  UFLO.U32 UR4, UR4 ;  /* 0x00000004000472bd */ /* 0x000fe200080e0000 */
[----:B------:R-:W2:Y:S01]  /*3b20*/  REDUX UR6, R4 ;  /* 0x00000000040673c4 */ /* 0x000ea20000000000 */
[----:B------:R-:W-:-:S06]  /*3b30*/  IMAD.U32 R0, RZ, RZ, UR5 ;  /* 0x00000005ff007e24 */ /* 0x000fcc000f8e00ff */
[----:B------:R4:W-:Y:S01]  /*3b40*/  UTCATOMSWS.AND URZ, UR5 ;  /* 0x0000000500ff79e3 */ /* 0x0009e20008000000 */
[----:B------:R-:W3:Y:S01]  /*3b50*/  REDUX UR8, R0 ;  /* 0x00000000000873c4 */ /* 0x000ee20000000000 */
[----:B-1----:R-:W-:Y:S01]  /*3b60*/  ISETP.EQ.U32.AND P0, PT, R2, UR4, PT ;  /* 0x0000000402007c0c */ /* 0x002fe2000bf02070 */
[----:B--2---:R-:W-:Y:S01]  /*3b70*/  IMAD.U32 R2, RZ, RZ, UR6 ;  /* 0x00000006ff027e24 */ /* 0x004fe2000f8e00ff */
[----:B---3--:R-:W-:-:S11]  /*3b80*/  MOV R3, UR8 ;  /* 0x0000000800037c02 */ /* 0x008fd60008000f00 */
[----:B------:R4:W-:Y:S04]  /*3b90*/  @P0 ATOMS.AND RZ, [UR7+0x14], R3 ;  /* 0x00001403ffff098c */ /* 0x0009e8000a800007 */
[----:B------:R4:W-:Y:S01]  /*3ba0*/  @P0 ATOMS.AND RZ, [UR7+0x18], R2 ;  /* 0x00001802ffff098c */ /* 0x0009e2000a800007 */
[----:B------:R-:W-:Y:S05]  /*3bb0*/  BRA `(.L_x_72) ;  /* 0x0000000000147947 */ /* 0x000fea0003800000 */
.L_x_71:
[----:B------:R-:W-:Y:S02]  /*3bc0*/  MOV R2, 0x3be0 ;  /* 0x00003be000027802 */ /* 0x000fe40000000f00 */
[----:B---3-5:R-:W-:Y:S05]  /*3bd0*/  CALL.REL.NOINC `($__internal_0_$__cuda_sm10x_tcgen05_guardrail_trap_col_being_dealloced_not_returned_by_alloc) ;  /* 0x0000008400847944 */ /* 0x028fea0003c00000 */
[----:B------:R-:W-:Y:S05]  /*3be0*/  BRA `(.L_x_72) ;  /* 0x0000000000087947 */ /* 0x000fea0003800000 */
.L_x_70:
[----:B------:R-:W-:Y:S02]  /*3bf0*/  MOV R2, 0x3c10 ;  /* 0x00003c1000027802 */ /* 0x000fe40000000f00 */
[----:B---3-5:R-:W-:Y:S05]  /*3c00*/  CALL.REL.NOINC `($__internal_2_$__cuda_sm10x_tcgen05_guardrail_trap_unallocated_columns_being_dealloced) ;  /* 0x0000008400907944 */ /* 0x028fea0003c00000 */
.L_x_72:
[----:B------:R-:W-:Y:S01]  /*3c10*/  NOP ;  /* 0x0000000000007918 */ /* 0x000fe20000000000 */
[----:B----4-:R-:W-:Y:S05]  /*3c20*/  EXIT ;  /* 0x000000000000794d */ /* 0x010fea0003800000 */
.L_x_56:
[----:B------:R-:W-:-:S09]  /*3c30*/  UISETP.NE.OR UP0, UPT, UR17, 0x3, !UP3 ;  /* 0x000000031100788c */ /* 0x000fd2000df05670 */
[----:B------:R-:W-:Y:S05]  /*3c40*/  BRA.U UP0, `(.L_x_73) ;  /* 0x0000001100587547 */ /* 0x000fea000b800000 */
[----:B------:R-:W1:Y:S01]  /*3c50*/  S2UR UR10, SR_CgaCtaId ;  /* 0x00000000000a79c3 */ /* 0x000e620000008800 */
[----:B------:R-:W2:Y:S01]  /*3c60*/  LDCU UR31, c[0x0][0x370] ;  /* 0x00006e00ff1f77ac */ /* 0x000ea20008000800 */
[----:B------:R-:W-:Y:S02]  /*3c70*/  HFMA2 R13, -RZ, RZ, 0, 0 ;  /* 0x00000000ff0d7431 */ /* 0x000fe400000001ff */
[----:B------:R-:W-:Y:S01]  /*3c80*/  IMAD.MOV.U32 R15, RZ, RZ, 0x1 ;  /* 0x00000001ff0f7424 */ /* 0x000fe200078e00ff */
[----:B------:R-:W-:Y:S01]  /*3c90*/  MOV R7, 0x2000 ;  /* 0x0000200000077802 */ /* 0x000fe20000000f00 */
[----:B------:R-:W2:Y:S01]  /*3ca0*/  LDCU.128 UR44, c[0x0][0xb10] ;  /* 0x00016200ff2c77ac */ /* 0x000ea20008000c00 */
[----:B------:R-:W-:Y:S01]  /*3cb0*/  IMAD.MOV.U32 R14, RZ, RZ, RZ ;  /* 0x000000ffff0e7224 */ /* 0x000fe200078e00ff */
[----:B------:R-:W3:Y:S01]  /*3cc0*/  LDC.64 R16, c[0x0][0x348] ;  /* 0x0000d200ff107b82 */ /* 0x000ee20000000a00 */
[----:B------:R-:W4:Y:S01]  /*3cd0*/  LDCU UR30, c[0x0][0x374] ;  /* 0x00006e80ff1e77ac */ /* 0x000f220008000800 */
[----:B------:R-:W1:Y:S06]  /*3ce0*/  LDCU UR15, c[0x0][0xb0c] ;  /* 0x00016180ff0f77ac */ /* 0x000e6c0008000800 */
[----:B------:R-:W3:Y:S01]  /*3cf0*/  LDC.64 R2, c[0x0][0x888] ;  /* 0x00022200ff027b82 */ /* 0x000ee20000000a00 */
[----:B------:R-:W3:Y:S01]  /*3d00*/  LDCU UR49, c[0x0][0xb20] ;  /* 0x00016400ff3177ac */ /* 0x000ee20008000800 */
[----:B------:R-:W3:Y:S06]  /*3d10*/  LDCU UR4, c[0x0][0xb30] ;  /* 0x00016600ff0477ac */ /* 0x000eec0008000800 */
[----:B------:R-:W3:Y:S01]  /*3d20*/  LDC.64 R4, c[0x0][0x890] ;  /* 0x00022400ff047b82 */ /* 0x000ee20000000a00 */
[----:B------:R-:W-:Y:S01]  /*3d30*/  UMOV UR21, 0x400 ;  /* 0x0000040000157882 */ /* 0x000fe20000000000 */
[----:B--2---:R-:W-:-:S02]  /*3d40*/  UIMAD.WIDE.U32 UR6, UR31, UR44, URZ ;  /* 0x0000002c1f0672a5 */ /* 0x004fc4000f8e00ff */
[----:B----4-:R-:W-:Y:S02]  /*3d50*/  UIMAD.WIDE.U32 UR8, UR30, UR47, URZ ;  /* 0x0000002f1e0872a5 */ /* 0x010fe4000f8e00ff */
[----:B-1----:R-:W-:Y:S02]  /*3d60*/  ULEA UR21, UR10, UR21, 0x18 ;  /* 0x000000150a157291 */ /* 0x002fe4000f8ec0ff */
[----:B------:R-:W-:Y:S02]  /*3d70*/  UPLOP3.LUT UP3, UPT, UPT, UPT, UPT, 0x40, 0x4 ;  /* 0x000000000004789c */ /* 0x000fe40003f6e870 */
[----:B------:R-:W-:Y:S02]  /*3d80*/  UIADD3 UR37, UPT, UPT, UR21, 0x68, URZ ;  /* 0x0000006815257890 */ /* 0x000fe4000fffe0ff */
[----:B------:R-:W-:Y:S02]  /*3d90*/  UIADD3 UR33, UPT, UPT, UR21, 0x50, URZ ;  /* 0x0000005015217890 */ /* 0x000fe4000fffe0ff */
[----:B------:R-:W-:-:S02]  /*3da0*/  UIADD3 UR25, UPT, UPT, UR21, 0x58, URZ ;  /* 0x0000005815197890 */ /* 0x000fc4000fffe0ff */
[----:B------:R-:W-:Y:S01]  /*3db0*/  UIADD3 UR17, UPT, UPT, UR21, 0x60, URZ ;  /* 0x0000006015117890 */ /* 0x000fe2000fffe0ff */
[----:B------:R-:W-:Y:S01]  /*3dc0*/  UMOV UR6, UR7 ;  /* 0x0000000700067c82 */ /* 0x000fe20008000000 */
[----:B------:R-:W-:Y:S01]  /*3dd0*/  UMOV UR41, UR9 ;  /* 0x0000000900297c82 */ /* 0x000fe20008000000 */
[----:B------:R-:W-:Y:S02]  /*3de0*/  UISETP.GE.AND UP0, UPT, UR42, 0x1, UPT ;  /* 0x000000012a00788c */ /* 0x000fe4000bf06270 */
[----:B------:R-:W-:Y:S01]  /*3df0*/  UISETP.NE.AND UP4, UPT, UR42, 0x1, UPT ;  /* 0x000000012a00788c */ /* 0x000fe2000bf85270 */
[----:B------:R-:W1:Y:S01]  /*3e00*/  LDCU.64 UR22, c[0x0][0xb28] ;  /* 0x00016500ff1677ac */ /* 0x000e620008000a00 */
[----:B------:R-:W-:Y:S02]  /*3e10*/  UISETP.NE.AND UP6, UPT, UR15, 0x1, UPT ;  /* 0x000000010f00788c */ /* 0x000fe4000bfc5270 */
[----:B------:R-:W-:Y:S02]  /*3e20*/  UISETP.NE.AND UP5, UPT, UR46, 0x1, UPT ;  /* 0x000000012e00788c */ /* 0x000fe4000bfa5270 */
[----:B------:R-:W-:-:S02]  /*3e30*/  UPRMT UR37, UR10, 0x654, UR37 ;  /* 0x000006540a257896 */ /* 0x000fc40008000025 */
[----:B------:R-:W-:Y:S02]  /*3e40*/  USHF.R.U32.HI UR43, URZ, UR45, UR6 ;  /* 0x0000002dff2b7299 */ /* 0x000fe40008011606 */
[----:B------:R-:W-:Y:S02]  /*3e50*/  UPRMT UR40, UR10, 0x654, UR33 ;  /* 0x000006540a287896 */ /* 0x000fe40008000021 */
[----:B------:R-:W-:Y:S02]  /*3e60*/  UPRMT UR39, UR10, 0x654, UR25 ;  /* 0x000006540a277896 */ /* 0x000fe40008000019 */
[----:B------:R-:W-:Y:S02]  /*3e70*/  UPRMT UR38, UR10, 0x654, UR17 ;  /* 0x000006540a267896 */ /* 0x000fe40008000011 */
[----:B---3--:R-:W-:Y:S02]  /*3e80*/  USHF.R.U32.HI UR41, URZ, UR49, UR41 ;  /* 0x00000031ff297299 */ /* 0x008fe40008011629 */
[----:B------:R-:W-:-:S11]  /*3e90*/  UISETP.NE.AND UP2, UPT, UR4, 0x1, UPT ;  /* 0x000000010400788c */ /* 0x000fd6000bf45270 */
.L_x_84:
[C---:B------:R-:W-:Y:S02]  /*3ea0*/  LEA R12, R14.reuse, UR21, 0x3 ;  /* 0x000000150e0c7c11 */ /* 0x040fe4000f8e18ff */
[----:B------:R-:W-:Y:S02]  /*3eb0*/  SHF.L.U32 R9, R13, 0x1f, RZ ;  /* 0x0000001f0d097819 */ /* 0x000fe400000006ff */
[----:B------:R-:W-:Y:S02]  /*3ec0*/  LEA R10, R14, UR21, 0x4 ;  /* 0x000000150e0a7c11 */ /* 0x000fe4000f8e20ff */
[----:B--2---:R-:W2:Y:S02]  /*3ed0*/  SYNCS.PHASECHK.TRANS64.TRYWAIT P0, [R12+URZ+0xa0], R9 ;  /* 0x0000a0090c0075a7 */ /* 0x004ea400080011ff */
[----:B--2---:R-:W-:Y:S05]  /*3ee0*/  @!P0 BRA `(.L_x_74) ;  /* 0x0000007c00748947 */ /* 0x004fea0003800000 */
.L_x_159:
[----:B--2---:R-:W2:Y:S01]  /*3ef0*/  LDS.128 R8, [R10+0x110] ;  /* 0x000110000a087984 */ /* 0x004ea20000000c00 */
[----:B------:R-:W-:Y:S01]  /*3f00*/  UISETP.GE.AND UP0, UPT, UR42, 0x1, UPT ;  /* 0x000000012a00788c */ /* 0x000fe2000bf06270 */
[----:B------:R-:W-:Y:S01]  /*3f10*/  @!PT LDS RZ, [RZ] ;  /* 0x00000000fffff984 */ /* 0x000fe20000000800 */
[----:B------:R-:W-:Y:S01]  /*3f20*/  @!PT LDS RZ, [RZ] ;  /* 0x00000000fffff984 */ /* 0x000fe20000000800 */
[----:B------:R-:W-:Y:S01]  /*3f30*/  @!PT LDS RZ, [RZ] ;  /* 0x00000000fffff984 */ /* 0x000fe20000000800 */
[----:B------:R-:W-:Y:S01]  /*3f40*/  @!PT LDS RZ, [RZ] ;  /* 0x00000000fffff984 */ /* 0x000fe20000000800 */
[----:B------:R3:W-:Y:S06]  /*3f50*/  MEMBAR.ALL.CTA ;  /* 0x0000000000007992 */ /* 0x0007ec0000008000 */
[----:B---3--:R-:W3:Y:S01]  /*3f60*/  FENCE.VIEW.ASYNC.S ;  /* 0x00000000000073c6 */ /* 0x008ee20000000000 */
[----:B--2---:R-:W-:Y:S11]  /*3f70*/  LOP3.LUT P0, RZ, R10, 0x1, RZ, 0xc0, !PT ;  /* 0x000000010aff7812 */ /* 0x004ff6000780c0ff */
[----:B------:R-:W-:Y:S02]  /*3f80*/  @!UPT UIADD3 URZ, UPT, UPT, URZ, URZ, URZ ;  /* 0x000000fffffff290 */ /* 0x000fe4000fffe0ff */
[----:B---3--:R-:W-:Y:S01]  /*3f90*/  VOTEU.ANY UP1, P0 ;  /* 0x0000000000ff7886 */ /* 0x008fe20000020100 */
[----:B------:R-:W-:Y:S11]  /*3fa0*/  PLOP3.LUT P0, PT, PT, PT, UP1, 0x80, 0x8 ;  /* 0x000000000008781c */ /* 0x000ff60003f0f018 */
[----:B------:R-:W-:Y:S02]  /*3fb0*/  @!UPT UIADD3 URZ, UPT, UPT, URZ, URZ, URZ ;  /* 0x000000fffffff290 */ /* 0x000fe4000fffe0ff */
[----:B------:R-:W-:Y:S02]  /*3fc0*/  @P0 SHF.R.U32.HI R0, RZ, 0x10, R9 ;  /* 0x00000010ff000819 */ /* 0x000fe40000011609 */
[----:B------:R-:W-:Y:S02]  /*3fd0*/  @P0 MOV R6, R8 ;  /* 0x0000000800060202 */ /* 0x000fe40000000f00 */
[----:B------:R-:W-:Y:S01]  /*3fe0*/  @P0 R2UR UR4, R0 ;  /* 0x00000000000402ca */ /* 0x000fe200000e0000 */
[----:B------:R-:W-:Y:S01]  /*3ff0*/  VIADD R0, R12, 0xb0 ;  /* 0x000000b00c007836 */ /* 0x000fe20000000000 */
[----:B------:R-:W-:Y:S02]  /*4000*/  @P0 LOP3.LUT R8, R9, 0xffff, RZ, 0xc0, !PT ;  /* 0x0000ffff09080812 */ /* 0x000fe400078ec0ff */
[----:B------:R-:W-:Y:S02]  /*4010*/  @P0 R2UR UR6, R6 ;  /* 0x00000000060602ca */ /* 0x000fe400000e0000 */
[----:B------:R-:W-:Y:S02]  /*4020*/  PRMT R0, RZ, 0x654, R0 ;  /* 0x00000654ff007816 */ /* 0x000fe40000000000 */
[----:B------:R-:W-:Y:S02]  /*4030*/  @P0 R2UR UR5, R8 ;  /* 0x00000000080502ca */ /* 0x000fe400000e0000 */
[----:B------:R2:W-:Y:S03]  /*4040*/  SYNCS.ARRIVE.TRANS64.RED.A1T0 RZ, [R0+URZ], RZ ;  /* 0x000000ff00ff79a7 */ /* 0x0005e600081004ff */
[----:B------:R-:W-:Y:S04]  /*4050*/  @UP1 UMOV UR29, UR4 ;  /* 0x00000004001d1c82 */ /* 0x000fe80008000000 */
[----:B------:R-:W-:Y:S04]  /*4060*/  @UP1 UMOV UR14, UR6 ;  /* 0x00000006000e1c82 */ /* 0x000fe80008000000 */
[----:B------:R-:W-:Y:S01]  /*4070*/  @UP1 UMOV UR13, UR5 ;  /* 0x00000005000d1c82 */ /* 0x000fe20008000000 */
[----:B------:R-:W-:Y:S05]  /*4080*/  BRA.U !UP0, `(.L_x_75) ;  /* 0x0000000108a47547 */ /* 0x000fea000b800000 */
[----:B------:R-:W-:Y:S02]  /*4090*/  UIMAD.WIDE.U32 UR18, UR13, UR47, URZ ;  /* 0x0000002f0d1272a5 */ /* 0x000fe4000f8e00ff */
[----:B------:R-:W-:Y:S02]  /*40a0*/  UIMAD.WIDE.U32 UR26, UR14, UR44, URZ ;  /* 0x0000002c0e1a72a5 */ /* 0x000fe4000f8e00ff */
[----:B------:R-:W-:Y:S02]  /*40b0*/  USEL UR4, UR30, UR41, !UP5 ;  /* 0x000000291e047287 */ /* 0x000fe4000e800000 */
[----:B------:R-:W-:Y:S02]  /*40c0*/  USEL UR7, UR31, UR43, !UP6 ;  /* 0x0000002b1f077287 */ /* 0x000fe4000f000000 */
[----:B-1----:R-:W-:Y:S02]  /*40d0*/  UIMAD.WIDE.U32 UR8, UR4, UR22, URZ ;  /* 0x00000016040872a5 */ /* 0x002fe4000f8e00ff */
[----:B------:R-:W-:Y:S01]  /*40e0*/  UIMAD.WIDE.U32 UR10, UR7, UR22, URZ ;  /* 0x00000016070a72a5 */ /* 0x000fe2000f8e00ff */
[----:B------:R-:W-:Y:S02]  /*40f0*/  UMOV UR5, UR19 ;  /* 0x0000001300057c82 */ /* 0x000fe40008000000 */
[----:B------:R-:W-:Y:S03]  /*4100*/  USHF.R.U32.HI UR6, URZ, UR49, UR5 ;  /* 0x00000031ff067299 */ /* 0x000fe60008011605 */
[----:B------:R-:W-:Y:S01]  /*4110*/  UMOV UR5, UR27 ;  /* 0x0000001b00057c82 */ /* 0x000fe20008000000 */
[----:B------:R-:W-:Y:S02]  /*4120*/  USEL UR6, UR13, UR6, !UP5 ;  /* 0x000000060d067287 */ /* 0x000fe4000e800000 */
[----:B------:R-:W-:Y:S03]  /*4130*/  USHF.R.U32.HI UR12, URZ, UR45, UR5 ;  /* 0x0000002dff0c7299 */ /* 0x000fe60008011605 */
[----:B------:R-:W-:Y:S02]  /*4140*/  UMOV UR5, UR9 ;  /* 0x0000000900057c82 */ /* 0x000fe40008000000 */
[----:B------:R-:W-:Y:S03]  /*4150*/  @UP4 USHF.R.U32.HI UR4, URZ, UR23, UR5 ;  /* 0x00000017ff044299 */ /* 0x000fe60008011605 */
[----:B------:R-:W-:Y:S01]  /*4160*/  UMOV UR5, UR11 ;  /* 0x0000000b00057c82 */ /* 0x000fe20008000000 */
[----:B------:R-:W-:Y:S02]  /*4170*/  UIMAD UR4, UR42, UR4, URZ ;  /* 0x000000042a0472a4 */ /* 0x000fe4000f8e02ff */
[----:B------:R-:W-:Y:S02]  /*4180*/  @UP4 USHF.R.U32.HI UR7, URZ, UR23, UR5 ;  /* 0x00000017ff074299 */ /* 0x000fe40008011605 */
[----:B------:R-:W-:Y:S02]  /*4190*/  UIMAD.WIDE.U32 UR10, UR6, UR22, URZ ;  /* 0x00000016060a72a5 */ /* 0x000fe4000f8e00ff */
[----:B------:R-:W-:Y:S02]  /*41a0*/  USEL UR5, UR14, UR12, !UP6 ;  /* 0x0000000c0e057287 */ /* 0x000fe4000f000000 */
[----:B------:R-:W-:Y:S02]  /*41b0*/  UIMAD UR8, UR42, UR7, URZ ;  /* 0x000000072a0872a4 */ /* 0x000fe4000f8e02ff */
[----:B------:R-:W-:Y:S03]  /*41c0*/  UISETP.GE.AND UP0, UPT, UR6, UR4, UPT ;  /* 0x000000040600728c */ /* 0x000fe6000bf06270 */
[----:B------:R-:W-:Y:S01]  /*41d0*/  UMOV UR4, UR11 ;  /* 0x0000000b00047c82 */ /* 0x000fe20008000000 */
[----:B------:R-:W-:Y:S02]  /*41e0*/  UISETP.GE.OR UP0, UPT, UR5, UR8, UP0 ;  /* 0x000000080500728c */ /* 0x000fe40008706670 */
[----:B------:R-:W-:Y:S02]  /*41f0*/  USHF.R.U32.HI UR4, URZ, UR23, UR4 ;  /* 0x00000017ff047299 */ /* 0x000fe40008011604 */
[----:B------:R-:W-:Y:S02]  /*4200*/  UIMAD.WIDE.U32 UR8, UR5, UR22, URZ ;  /* 0x00000016050872a5 */ /* 0x000fe4000f8e00ff */
[----:B------:R-:W-:Y:S04]  /*4210*/  USEL UR10, UR6, UR4, !UP4 ;  /* 0x00000004060a7287 */ /* 0x000fe8000e000000 */
[----:B------:R-:W-:Y:S01]  /*4220*/  UIADD3 UR11, UPT, UPT, -UR10, URZ, URZ ;  /* 0x000000ff0a0b7290 */ /* 0x000fe2000fffe1ff */
[----:B------:R-:W-:Y:S02]  /*4230*/  @!UP0 UMOV UR4, UR9 ;  /* 0x0000000900048c82 */ /* 0x000fe40008000000 */
[----:B------:R-:W-:Y:S02]  /*4240*/  @!UP0 USHF.R.U32.HI UR4, URZ, UR23, UR4 ;  /* 0x00000017ff048299 */ /* 0x000fe40008011604 */
[----:B------:R-:W-:Y:S02]  /*4250*/  UIMAD UR8, UR42, UR11, UR6 ;  /* 0x0000000b2a0872a4 */ /* 0x000fe4000f8e0206 */
[----:B------:R-:W-:Y:S04]  /*4260*/  @!UP0 USEL UR4, UR5, UR4, !UP4 ;  /* 0x0000000405048287 */ /* 0x000fe8000e000000 */
[----:B------:R-:W-:Y:S02]  /*4270*/  @!UP0 UIMAD UR8, UR7, UR8, UR4 ;  /* 0x00000008070882a4 */ /* 0x000fe4000f8e0204 */
[----:B------:R-:W-:Y:S02]  /*4280*/  @!UP0 UIADD3 UR9, UPT, UPT, UR10, -UR4, URZ ;  /* 0x800000040a098290 */ /* 0x000fe4000fffe0ff */
[----:B------:R-:W-:Y:S02]  /*4290*/  UIADD3 UR4, UPT, UPT, -UR5, URZ, URZ ;  /* 0x000000ff05047290 */ /* 0x000fe4000fffe1ff */
[----:B------:R-:W-:Y:S02]  /*42a0*/  UIADD3 UR7, UPT, UPT, -UR6, URZ, URZ ;  /* 0x000000ff06077290 */ /* 0x000fe4000fffe1ff */
[----:B------:R-:W-:Y:S02]  /*42b0*/  @!UP0 UIMAD UR6, UR9, UR42, UR5 ;  /* 0x0000002a090682a4 */ /* 0x000fe4000f8e0205 */
[----:B------:R-:W-:Y:S02]  /*42c0*/  UIMAD UR14, UR15, UR4, UR14 ;  /* 0x000000040f0e72a4 */ /* 0x000fe4000f8e020e */
[----:B------:R-:W-:Y:S01]  /*42d0*/  UIMAD UR13, UR46, UR7, UR13 ;  /* 0x000000072e0d72a4 */ /* 0x000fe2000f8e020d */
[----:B------:R-:W-:Y:S02]  /*42e0*/  @!UP0 UMOV UR5, UR8 ;  /* 0x0000000800058c82 */ /* 0x000fe40008000000 */
[----:B------:R-:W-:Y:S02]  /*42f0*/  UIMAD UR14, UR5, UR15, UR14 ;  /* 0x0000000f050e72a4 */ /* 0x000fe4000f8e020e */
[----:B------:R-:W-:Y:S11]  /*4300*/  UIMAD UR13, UR6, UR46, UR13 ;  /* 0x0000002e060d72a4 */ /* 0x000ff6000f8e020d */
[----:B------:R-:W-:Y:S01]  /*4310*/  @!UPT UIADD3 URZ, UPT, UPT, URZ, URZ, URZ ;  /* 0x000000fffffff290 */ /* 0x000fe2000fffe0ff */
.L_x_75:
[----:B------:R-:W3:Y:S01]  /*4320*/  @!UP2 LDCU.128 UR8, c[0x0][0xb10] ;  /* 0x00016200ff08a7ac */ /* 0x000ee20008000c00 */
[C---:B------:R-:W-:Y:S02]  /*4330*/  ISETP.NE.U32.AND P1, PT, R4.reuse, RZ, PT ;  /* 0x000000ff0400720c */ /* 0x040fe40003f25070 */
[----:B------:R-:W-:Y:S02]  /*4340*/  ISETP.NE.U32.AND P0, PT, R4, RZ, PT ;  /* 0x000000ff0400720c */ /* 0x000fe40003f05070 */
[C---:B------:R-:W-:Y:S02]  /*4350*/  ISETP.NE.AND.EX P1, PT, R5.reuse, RZ, PT, P1 ;  /* 0x000000ff0500720c */ /* 0x040fe40003f25310 */
[----:B------:R-:W-:Y:S01]  /*4360*/  ISETP.NE.AND.EX P0, PT, R5, RZ, PT, P0 ;  /* 0x000000ff0500720c */ /* 0x000fe20003f05300 */
[----:B------:R-:W4:Y:S01]  /*4370*/  @!UP2 LDCU UR5, c[0x0][0xb0c] ;  /* 0x00016180ff05a7ac */ /* 0x000f220008000800 */
[----:B------:R-:W-:Y:S01]  /*4380*/  SHF.L.U32 R9, R15, 0x1f, RZ ;  /* 0x0000001f0f097819 */ /* 0x000fe200000006ff */
[----:B------:R-:W-:Y:S02]  /*4390*/  USHF.L.U32 UR35, UR16, 0x7, URZ ;  /* 0x0000000710237899 */ /* 0x000fe400080006ff */
[----:B------:R-:W-:Y:S02]  /*43a0*/  USHF.L.U32 UR34, UR20, 0x8, URZ ;  /* 0x0000000814227899 */ /* 0x000fe400080006ff */
[----:B---3--:R-:W-:Y:S07]  /*43b0*/  UIMAD.WIDE.U32 UR6, UR14, UR8, URZ ;  /* 0x000000080e0672a5 */ /* 0x008fee000f8e00ff */
[----:B------:R-:W-:Y:S01]  /*43c0*/  @!UP2 UMOV UR4, UR7 ;  /* 0x000000070004ac82 */ /* 0x000fe20008000000 */
[----:B----4-:R-:W-:Y:S02]  /*43d0*/  @!UP2 UISETP.NE.AND UP0, UPT, UR5, 0x1, UPT ;  /* 0x000000010500a88c */ /* 0x010fe4000bf05270 */
[----:B------:R-:W-:Y:S02]  /*43e0*/  @!UP2 USHF.R.U32.HI UR4, URZ, UR9, UR4 ;  /* 0x00000009ff04a299 */ /* 0x000fe40008011604 */
[----:B------:R-:W-:Y:S02]  /*43f0*/  UIMAD.WIDE.U32 UR6, UR13, UR11, URZ ;  /* 0x0000000b0d0672a5 */ /* 0x000fe4000f8e00ff */
[----:B------:R-:W-:Y:S02]  /*4400*/  @!UP2 USEL UR8, UR14, UR4, !UP0 ;  /* 0x000000040e08a287 */ /* 0x000fe4000c000000 */
[----:B------:R-:W-:Y:S03]  /*4410*/  @!UP2 UISETP.NE.AND UP0, UPT, UR10, 0x1, UPT ;  /* 0x000000010a00a88c */ /* 0x000fe6000bf05270 */
[----:B------:R-:W-:Y:S02]  /*4420*/  @!UP2 UMOV UR6, UR7 ;  /* 0x000000070006ac82 */ /* 0x000fe40008000000 */
[----:B------:R-:W3:Y:S02]  /*4430*/  @!UP2 LDCU UR4, c[0x0][0xb20] ;  /* 0x00016400ff04a7ac */ /* 0x000ee40008000800 */
[----:B---3--:R-:W-:Y:S04]  /*4440*/  @!UP2 USHF.R.U32.HI UR6, URZ, UR4, UR6 ;  /* 0x00000004ff06a299 */ /* 0x008fe80008011606 */
[----:B------:R-:W-:Y:S04]  /*4450*/  @!UP2 USEL UR6, UR13, UR6, !UP0 ;  /* 0x000000060d06a287 */ /* 0x000fe8000c000000 */
[----:B------:R-:W-:Y:S02]  /*4460*/  @!UP2 UIADD3 UR4, UPT, UPT, -UR8, UR6, URZ ;  /* 0x000000060804a290 */ /* 0x000fe4000fffe1ff */
[----:B------:R-:W-:Y:S02]  /*4470*/  @!UP2 UIADD3 UR6, UPT, UPT, UR8, -UR6, URZ ;  /* 0x800000060806a290 */ /* 0x000fe4000fffe0ff */
[----:B------:R-:W-:Y:S02]  /*4480*/  @!UP2 UIMAD UR14, UR4, UR5, UR14 ;  /* 0x00000005040ea2a4 */ /* 0x000fe4000f8e020e */
[----:B------:R-:W-:Y:S01]  /*4490*/  @!UP2 UIMAD UR13, UR6, UR10, UR13 ;  /* 0x0000000a060da2a4 */ /* 0x000fe2000f8e020d */
[----:B------:R-:W-:Y:S11]  /*44a0*/  BRA.U UP3, `(.L_x_76) ;  /* 0x0000000103107547 */ /* 0x000ff6000b800000 */
[----:B--2---:R-:W-:Y:S04]  /*44b0*/  MOV R0, UR48 ;  /* 0x0000003000007c02 */ /* 0x004fe80008000f00 */
[----:B------:R-:W-:Y:S04]  /*44c0*/  SHF.L.U32 R11, R0, 0x1f, RZ ;  /* 0x0000001f000b7819 */ /* 0x000fe800000006ff */
[----:B------:R-:W2:Y:S02]  /*44d0*/  SYNCS.PHASECHK.TRANS64.TRYWAIT P2, [UR21+0x98], R11 ;  /* 0x0000980bff0075a7 */ /* 0x000ea40008041115 */
[----:B--2---:R-:W-:Y:S05]  /*44e0*/  @!P2 BRA `(.L_x_77) ;  /* 0x000000780008a947 */ /* 0x004fea0003800000 */
.L_x_76:
[----:B------:R-:W-:Y:S05]  /*44f0*/  @!P1 BRA `(.L_x_78) ;  /* 0x0000000000309947 */ /* 0x000fea0003800000 */
[----:B------:R-:W-:Y:S01]  /*4500*/  ISETP.NE.U32.AND P1, PT, R2, RZ, PT ;  /* 0x000000ff0200720c */ /* 0x000fe20003f25070 */
[----:B------:R-:W3:Y:S01]  /*4510*/  LDCU.64 UR4, c[0x0][0x358] ;  /* 0x00006b00ff0477ac */ /* 0x000ee20008000a00 */
[----:B------:R-:W-:Y:S02]  /*4520*/  IMAD.MOV.U32 R158, RZ, RZ, 0x1 ;  /* 0x00000001ff9e7424 */ /* 0x000fe400078e00ff */
[----:B------:R-:W-:Y:S11]  /*4530*/  ISETP.NE.AND.EX P1, PT, R3, RZ, PT, P1 ;  /* 0x000000ff0300720c */ /* 0x000ff60003f25310 */
[----:B------:R-:W-:Y:S02]  /*4540*/  @!UPT UIADD3 URZ, UPT, UPT, URZ, URZ, URZ ;  /* 0x000000fffffff290 */ /* 0x000fe4000fffe0ff */
[----:B--2---:R-:W2:Y:S01]  /*4550*/  @P1 LDC.64 R10, c[0x0][0x888] ;  /* 0x00022200ff0a1b82 */ /* 0x004ea20000000a00 */
[----:B------:R-:W-:Y:S04]  /*4560*/  @P1 IMAD R0, R4, UR36, RZ ;  /* 0x0000002404001c24 */ /* 0x000fe8000f8e02ff */
[----:B--2---:R-:W-:Y:S04]  /*4570*/  @P1 IMAD.WIDE R10, R0, 0x4, R10 ;  /* 0x00000004000a1825 */ /* 0x004fe800078e020a */
[----:B------:R-:W-:Y:S01]  /*4580*/  HFMA2 R0, -RZ, RZ, 0, 5.9604644775390625e-08 ;  /* 0x00000001ff007431 */ /* 0x000fe200000001ff */
[----:B---3-5:R3:W5:Y:S04]  /*4590*/  @P1 LDG.E R73, desc[UR4][R10.64] ;  /* 0x000000040a491981 */ /* 0x028768000c1e1900 */
[----:B------:R-:W-:Y:S01]  /*45a0*/  @!P1 PRMT R158, R0, 0x7610, R158 ;  /* 0x00007610009e9816 */ /* 0x000fe2000000009e */
[----:B---3--:R-:W4:Y:S06]  /*45b0*/  @!P1 LDC R73, c[0x0][0x880] ;  /* 0x00022000ff499b82 */ /* 0x008f2c0000000800 */
.L_x_78:
[----:B----45:R-:W-:Y:S01]  /*45c0*/  @!P0 FSETP.EQ.AND P1, PT, R73, RZ, PT ;  /* 0x000000ff4900820b */ /* 0x030fe20003f22000 */
[----:B------:R-:W-:Y:S01]  /*45d0*/  @!UPT UIADD3 URZ, UPT, UPT, URZ, URZ, URZ ;  /* 0x000000fffffff290 */ /* 0x000fe2000fffe0ff */
[----:B------:R-:W-:Y:S11]  /*45e0*/  @!P0 BRA `(.L_x_79) ;  /* 0x0000000000188947 */ /* 0x000ff60003800000 */
[----:B------:R-:W-:Y:S02]  /*45f0*/  LOP3.LUT P0, RZ, R158, 0xff, RZ, 0xc0, !PT ;  /* 0x000000ff9eff7812 */ /* 0x000fe4000780c0ff */
[----:B------:R-:W-:Y:S04]  /*4600*/  ISETP.NE.U32.AND P1, PT, R2, RZ, PT ;  /* 0x000000ff0200720c */ /* 0x000fe80003f25070 */
[----:B------:R-:W-:Y:S04]  /*4610*/  ISETP.NE.AND.EX P1, PT, R3, RZ, PT, P1 ;  /* 0x000000ff0300720c */ /* 0x000fe80003f25310 */
[----:B------:R-:W-:Y:S03]  /*4620*/  PLOP3.LUT P1, PT, P1, PT, PT, 0x8, 0x80 ;  /* 0x000000000080781c */ /* 0x000fe60000f2e170 */
[----:B------:R-:W-:Y:S11]  /*4630*/  @P0 FSETP.EQ.AND P1, PT, R73, RZ, PT ;  /* 0x000000ff4900020b */ /* 0x000ff60003f22000 */
[----:B------:R-:W-:Y:S02]  /*4640*/  @!UPT UIADD3 URZ, UPT, UPT, URZ, URZ, URZ ;  /* 0x000000fffffff290 */ /* 0x000fe4000fffe0ff */
.L_x_79:
[----:B------:R-:W3:Y:S01]  /*4650*/  SYNCS.PHASECHK.TRANS64.TRYWAIT P2, [UR21+0x70], R9 ;  /* 0x00007009ff0075a7 */ /* 0x000ee20008041115 */
[----:B------:R-:W-:Y:S04]  /*4660*/  ELECT P0, URZ, PT ;  /* 0x0000000000ff782f */ /* 0x000fe80003800000 */
[----:B------:R-:W-:Y:S11]  /*4670*/  PLOP3.LUT P1, PT, P1, P0, PT, 0xf2, 0x2f ;  /* 0x00000000002f781c */ /* 0x000ff60000f21e72 */
[----:B------:R-:W-:Y:S02]  /*4680*/  @!UPT UIADD3 URZ, UPT, UPT, URZ, URZ, URZ ;  /* 0x000000fffffff290 */ /* 0x000fe4000fffe0ff */
[----:B------:R-:W-:Y:S05]  /*4690*/  @!P1 IADD3 R8, P0, PT, R16, 0x580, RZ ;  /* 0x0000058010089810 */ /* 0x000fea0007f1e0ff */
[----:B------:R-:W-:Y:S01]  /*46a0*/  @!P1 IMAD.X R6, RZ, RZ, R17, P0 ;  /* 0x000000ffff069224 */ /* 0x000fe200000e0611 */
[----:B---3--:R-:W-:Y:S07]  /*46b0*/  @!P2 BRA `(.L_x_80) ;  /* 0x0000007400aca947 */ /* 0x008fee0003800000 */
.L_x_162:
[----:B------:R-:W-:Y:S01]  /*46c0*/  @!P1 R2UR UR5, R8 ;  /* 0x00000000080592ca */ /* 0x000fe200000e0000 */
[----:B------:R-:W-:Y:S01]  /*46d0*/  VOTEU.ALL UP0, P1 ;  /* 0x0000000000ff7886 */ /* 0x000fe20000800000 */
[----:B------:R-:W-:Y:S01]  /*46e0*/  @!P1 R2UR UR4, R6 ;  /* 0x00000000060492ca */ /* 0x000fe200000e0000 */
[----:B--2---:R-:W-:Y:S01]  /*46f0*/  @!P1 IMAD.MOV.U32 R0, RZ, RZ, 0x2000 ;  /* 0x00002000ff009424 */ /* 0x004fe200078e00ff */
[----:B------:R-:W-:Y:S01]  /*4700*/  UMOV UR6, 0x0 ;  /* 0x0000000000067882 */ /* 0x000fe20000000000 */
[----:B------:R-:W-:Y:S01]  /*4710*/  UMOV UR7, 0x10000000 ;  /* 0x1000000000077882 */ /* 0x000fe20000000000 */
[----:B------:R-:W-:Y:S01]  /*4720*/  @!UP0 UIADD3 UR32, UPT, UPT, UR21, 0x200, URZ ;  /* 0x0000020015208890 */ /* 0x000fe2000fffe0ff */
[----:B------:R-:W-:Y:S01]  /*4730*/  @!P1 IADD3 R8, P0, PT, R16, 0x580, RZ ;  /* 0x0000058010089810 */ /* 0x000fe20007f1e0ff */
[----:B------:R-:W-:Y:S04]  /*4740*/  VOTEU.ALL UP0, P1 ;  /* 0x0000000000ff7886 */ /* 0x000fe80000800000 */
[----:B------:R-:W-:Y:S02]  /*4750*/  @!P1 IMAD.X R6, RZ, RZ, R17, P0 ;  /* 0x000000ffff069224 */ /* 0x000fe400000e0611 */
[----:B------:R-:W-:Y:S02]  /*4760*/  IMAD.U32 R10, RZ, RZ, UR5 ;  /* 0x00000005ff0a7e24 */ /* 0x000fe4000f8e00ff */
[----:B------:R-:W-:Y:S03]  /*4770*/  IMAD.U32 R11, RZ, RZ, UR4 ;  /* 0x00000004ff0b7e24 */ /* 0x000fe6000f8e00ff */
[----:B------:R-:W-:Y:S02]  /*4780*/  @!P1 R2UR UR4, R10 ;  /* 0x000000000a0492ca */ /* 0x000fe400000e0000 */
[----:B------:R-:W-:Y:S11]  /*4790*/  @!P1 R2UR UR5, R11 ;  /* 0x000000000b0592ca */ /* 0x000ff600000e0000 */
[----:B------:R-:W-:Y:S02]  /*47a0*/  @!UPT UIADD3 URZ, UPT, UPT, URZ, URZ, URZ ;  /* 0x000000fffffff290 */ /* 0x000fe4000fffe0ff */
[----:B------:R2:W-:Y:S01]  /*47b0*/  @!UP0 UTMALDG.3D [UR32], [UR4], desc[UR6] ;  /* 0x00000620040085b4 */ /* 0x0005e20008011000 */
[----:B------:R2:W-:Y:S01]  /*47c0*/  @!P1 SYNCS.ARRIVE.TRANS64.RED.A0TR RZ, [UR21+0x50], R0 ;  /* 0x00005000ffff99a7 */ /* 0x0005e20008300415 */
[----:B------:R-:W-:Y:S01]  /*47d0*/  SYNCS.ARRIVE.TRANS64.RED.A1T0 RZ, [UR40], RZ ;  /* 0x000000ffffff79a7 */ /* 0x000fe20008100428 */
[----:B------:R-:W3:Y:S02]  /*47e0*/  SYNCS.PHASECHK.TRANS64.TRYWAIT P2, [UR21+0x78], R9 ;  /* 0x00007809ff0075a7 */ /* 0x000ee40008041115 */
[----:B--23--:R-:W-:Y:S05]  /*47f0*/  @!P2 BRA `(.L_x_81) ;  /* 0x000000740074a947 */ /* 0x00cfea0003800000 */
.L_x_164:
        /* <DEDUP_REMOVED lines=8> */
[----:B------:R-:W-:Y:S01]  /*4880*/  @!UP0 UIADD3 UR24, UPT, UPT, UR21, 0x2200, URZ ;  /* 0x0000220015188890 */ /* 0x000fe2000fffe0ff */
[----:B------:R-:W-:Y:S01]  /*4890*/  VOTEU.ALL UP0, P1 ;  /* 0x0000000000ff7886 */ /* 0x000fe20000800000 */
[----:B------:R-:W-:Y:S01]  /*48a0*/  UMOV UR27, UR35 ;  /* 0x00000023001b7c82 */ /* 0x000fe20008000000 */
[----:B------:R-:W-:Y:S02]  /*48b0*/  UMOV UR28, UR36 ;  /* 0x00000024001c7c82 */ /* 0x000fe40008000000 */
[----:B------:R-:W-:Y:S02]  /*48c0*/  IMAD.U32 R10, RZ, RZ, UR5 ;  /* 0x00000005ff0a7e24 */ /* 0x000fe4000f8e00ff */
[----:B------:R-:W-:Y:S02]  /*48d0*/  IMAD.U32 R11, RZ, RZ, UR4 ;  /* 0x00000004ff0b7e24 */ /* 0x000fe4000f8e00ff */
[----:B------:R-:W-:Y:S01]  /*48e0*/  @!P1 IMAD.X R6, RZ, RZ, R17, P0 ;  /* 0x000000ffff069224 */ /* 0x000fe200000e0611 */
        /* <DEDUP_REMOVED lines=8> */
.L_x_166:
[----:B------:R-:W-:Y:S01]  /*4970*/  @!P1 R2UR UR5, R8 ;  /* 0x00000000080592ca */ /* 0x000fe200000e0000 */
[----:B------:R-:W-:Y:S01]  /*4980*/  VOTEU.ALL UP0, P1 ;  /* 0x0000000000ff7886 */ /* 0x000fe20000800000 */
[----:B------:R-:W-:Y:S01]  /*4990*/  @!P1 R2UR UR4, R6 ;  /* 0x00000000060492ca */ /* 0x000fe200000e0000 */
[----:B--2---:R-:W-:Y:S01]  /*49a0*/  @!P1 IMAD.MOV.U32 R0, RZ, RZ, 0x2000 ;  /* 0x00002000ff009424 */ /* 0x004fe200078e00ff */
[----:B------:R-:W-:Y:S01]  /*49b0*/  UMOV UR6, 0x0 ;  /* 0x0000000000067882 */ /* 0x000fe20000000000 */
[----:B------:R-:W-:Y:S01]  /*49c0*/  UMOV UR7, 0x10000000 ;  /* 0x1000000000077882 */ /* 0x000fe20000000000 */
[----:B------:R-:W-:Y:S01]  /*49d0*/  @!UP0 UIADD3 UR18, UPT, UPT, UR34, 0x80, URZ ;  /* 0x0000008022128890 */ /* 0x000fe2000fffe0ff */
[----:B------:R-:W-:Y:S01]  /*49e0*/  VIADD R14, R14, 0x1 ;  /* 0x000000010e0e7836 */ /* 0x000fe20000000000 */
[----:B------:R-:W-:Y:S01]  /*49f0*/  @!UP0 UIADD3 UR16, UPT, UPT, UR21, 0x4200, URZ ;  /* 0x0000420015108890 */ /* 0x000fe2000fffe0ff */
[----:B------:R-:W-:Y:S01]  /*4a00*/  VOTEU.ALL UP0, P1 ;  /* 0x0000000000ff7886 */ /* 0x000fe20000800000 */
[----:B------:R-:W-:Y:S01]  /*4a10*/  UMOV UR19, UR35 ;  /* 0x0000002300137c82 */ /* 0x000fe20008000000 */
[----:B------:R-:W-:Y:S02]  /*4a20*/  UMOV UR20, UR36 ;  /* 0x0000002400147c82 */ /* 0x000fe40008000000 */
        /* <DEDUP_REMOVED lines=10> */
.L_x_168:
[----:B------:R-:W-:Y:S01]  /*4ad0*/  @!P1 IADD3 R6, P0, PT, R16, 0x580, RZ ;  /* 0x0000058010069810 */ /* 0x000fe20007f1e0ff */
[----:B------:R-:W-:Y:S01]  /*4ae0*/  VOTEU.ALL UP0, P1 ;  /* 0x0000000000ff7886 */ /* 0x000fe20000800000 */
[----:B------:R-:W-:Y:S01]  /*4af0*/  UMOV UR6, 0x0 ;  /* 0x0000000000067882 */ /* 0x000fe20000000000 */
[----:B------:R-:W-:Y:S01]  /*4b00*/  UMOV UR7, 0x10000000 ;  /* 0x1000000000077882 */ /* 0x000fe20000000000 */
[----:B------:R-:W-:Y:S01]  /*4b10*/  @!P1 R2UR UR5, R6 ;  /* 0x00000000060592ca */ /* 0x000fe200000e0000 */
[----:B--2---:R-:W-:Y:S01]  /*4b20*/  @!P1 IMAD.X R0, RZ, RZ, R17, P0 ;  /* 0x000000ffff009224 */ /* 0x004fe200000e0611 */
[----:B------:R-:W-:Y:S01]  /*4b30*/  @!UP0 UIADD3 UR10, UPT, UPT, UR34, 0xc0, URZ ;  /* 0x000000c0220a8890 */ /* 0x000fe2000fffe0ff */
[----:B------:R-:W-:Y:S01]  /*4b40*/  R2UR UR16, R160 ;  /* 0x00000000a01072ca */ /* 0x000fe200000e0000 */
[----:B------:R-:W-:Y:S01]  /*4b50*/  @!UP0 UIADD3 UR8, UPT, UPT, UR21, 0x6200, URZ ;  /* 0x0000620015088890 */ /* 0x000fe2000fffe0ff */
[----:B------:R-:W-:Y:S01]  /*4b60*/  ISETP.NE.AND P0, PT, R14, 0x2, PT ;  /* 0x000000020e00780c */ /* 0x000fe20003f05270 */
[----:B------:R-:W-:Y:S01]  /*4b70*/  @!UP0 UIADD3 UR9, UPT, UPT, UR21, 0x68, URZ ;  /* 0x0000006815098890 */ /* 0x000fe2000fffe0ff */
[----:B------:R-:W-:Y:S01]  /*4b80*/  @!P1 R2UR UR4, R0 ;  /* 0x00000000000492ca */ /* 0x000fe200000e0000 */
[----:B------:R-:W-:Y:S01]  /*4b90*/  VOTEU.ALL UP0, P1 ;  /* 0x0000000000ff7886 */ /* 0x000fe20000800000 */
[----:B------:R-:W-:Y:S01]  /*4ba0*/  UMOV UR11, UR35 ;  /* 0x00000023000b7c82 */ /* 0x000fe20008000000 */
[----:B------:R-:W-:Y:S01]  /*4bb0*/  UMOV UR12, UR36 ;  /* 0x00000024000c7c82 */ /* 0x000fe20008000000 */
[----:B------:R-:W-:Y:S01]  /*4bc0*/  SEL R0, RZ, 0x1, P0 ;  /* 0x00000001ff007807 */ /* 0x000fe20000000000 */
[----:B------:R-:W-:Y:S01]  /*4bd0*/  UIADD3 UR20, UPT, UPT, UR13, UR59, URZ ;  /* 0x0000003b0d147290 */ /* 0x000fe2000fffe0ff */
[----:B------:R-:W-:Y:S01]  /*4be0*/  IMAD.U32 R8, RZ, RZ, UR5 ;  /* 0x00000005ff087e24 */ /* 0x000fe2000f8e00ff */
[----:B------:R-:W-:Y:S01]  /*4bf0*/  LOP3.LUT R15, R15, 0x1, RZ, 0x3c, !PT ;  /* 0x000000010f0f7812 */ /* 0x000fe200078e3cff */
[----:B------:R-:W-:Y:S01]  /*4c00*/  UPLOP3.LUT UP3, UPT, UPT, UPT, UPT, 0x80, 0x8 ;  /* 0x000000000008789c */ /* 0x000fe20003f6f070 */
[----:B------:R-:W-:Y:S01]  /*4c10*/  LOP3.LUT R13, R13, R0, RZ, 0x3c, !PT ;  /* 0x000000000d0d7212 */ /* 0x000fe200078e3cff */
[----:B------:R-:W-:Y:S01]  /*4c20*/  UIADD3 UR16, UPT, UPT, UR14, UR16, URZ ;  /* 0x000000100e107290 */ /* 0x000fe2000fffe0ff */
[----:B------:R-:W-:Y:S01]  /*4c30*/  SEL R14, R14, RZ, P0 ;  /* 0x000000ff0e0e7207 */ /* 0x000fe20000000000 */
[----:B------:R-:W-:Y:S01]  /*4c40*/  UMOV UR36, UR29 ;  /* 0x0000001d00247c82 */ /* 0x000fe20008000000 */
[----:B------:R-:W-:Y:S01]  /*4c50*/  IMAD.U32 R9, RZ, RZ, UR4 ;  /* 0x00000004ff097e24 */ /* 0x000fe2000f8e00ff */
[----:B------:R-:W-:Y:S04]  /*4c60*/  @!P1 R2UR UR4, R8 ;  /* 0x00000000080492ca */ /* 0x000fe800000e0000 */
[----:B------:R-:W-:Y:S11]  /*4c70*/  @!P1 R2UR UR5, R9 ;  /* 0x00000000090592ca */ /* 0x000ff600000e0000 */
[----:B------:R-:W-:Y:S02]  /*4c80*/  @!UPT UIADD3 URZ, UPT, UPT, URZ, URZ, URZ ;  /* 0x000000fffffff290 */ /* 0x000fe4000fffe0ff */
[----:B------:R2:W-:Y:S01]  /*4c90*/  @!UP0 UTMALDG.3D [UR8], [UR4], desc[UR6] ;  /* 0x00000608040085b4 */ /* 0x0005e20008011000 */
[----:B------:R2:W-:Y:S01]  /*4ca0*/  @!P1 SYNCS.ARRIVE.TRANS64.RED.A0TR RZ, [UR21+0x68], R7 ;  /* 0x00006807ffff99a7 */ /* 0x0005e20008300415 */
[----:B------:R-:W-:Y:S01]  /*4cb0*/  SYNCS.ARRIVE.TRANS64.RED.A1T0 RZ, [UR37], RZ ;  /* 0x000000ffffff79a7 */ /* 0x000fe20008100425 */
[----:B------:R-:W-:Y:S05]  /*4cc0*/  BRA.U UP1, `(.L_x_84) ;  /* 0xfffffff101747547 */ /* 0x000fea000b83ffff */
[----:B------:R-:W-:-:S04]  /*4cd0*/  SHF.L.U32 R3, R15, 0x1f, RZ ;  /* 0x0000001f0f037819 */ /* 0x000fc800000006ff */
[----:B------:R-:W3:Y:S02]  /*4ce0*/  SYNCS.PHASECHK.TRANS64.TRYWAIT P0, [UR21+0x70], R3 ;  /* 0x00007003ff0075a7 */ /* 0x000ee40008001115 */
[----:B---3--:R-:W-:Y:S05]  /*4cf0*/  @!P0 BRA `(.L_x_85) ;  /* 0x00000070007c8947 */ /* 0x008fea0003800000 */
.L_x_170:
[----:B------:R-:W4:Y:S02]  /*4d00*/  SYNCS.PHASECHK.TRANS64.TRYWAIT P0, [UR21+0x78], R3 ;  /* 0x00007803ff0075a7 */ /* 0x000f240008001115 */
[----:B----4-:R-:W-:Y:S05]  /*4d10*/  @!P0 BRA `(.L_x_86) ;  /* 0x00000070008c8947 */ /* 0x010fea0003800000 */
.L_x_172:
[----:B------:R-:W4:Y:S02]  /*4d20*/  SYNCS.PHASECHK.TRANS64.TRYWAIT P0, [UR21+0x80], R3 ;  /* 0x00008003ff0075a7 */ /* 0x000f240008001115 */
[----:B----4-:R-:W-:Y:S05]  /*4d30*/  @!P0 BRA `(.L_x_87) ;  /* 0x00000070009c8947 */ /* 0x010fea0003800000 */
.L_x_174:
[----:B---3--:R-:W-:-:S07]  /*4d40*/  MOV R0, UR21 ;  /* 0x0000001500007c02 */ /* 0x008fce0008000f00 */
.L_x_88:
[----:B---3--:R-:W-:-:S04]  /*4d50*/  SHF.L.U32 R3, R15, 0x1f, RZ ;  /* 0x0000001f0f037819 */ /* 0x008fc800000006ff */
[----:B------:R3:W4:Y:S03]  /*4d60*/  SYNCS.PHASECHK.TRANS64.TRYWAIT P0, [R0+URZ+0x88], R3 ;  /* 0x00008803000075a7 */ /* 0x00072600080011ff */
[----:B----4-:R-:W-:Y:S05]  /*4d70*/  @!P0 NANOSLEEP.SYNCS 0x989680 ;  /* 0x009896800000895d */ /* 0x010fea0003900000 */
[----:B------:R-:W4:Y:S02]  /*4d80*/  @!P0 SYNCS.PHASECHK.TRANS64 P0, [R0+URZ+0x88], R3 ;  /* 0x00008803000085a7 */ /* 0x000f2400080010ff */
[----:B-12-4-:R-:W-:Y:S05]  /*4d90*/  @P0 EXIT ;  /* 0x000000000000094d */ /* 0x016fea0003800000 */
[----:B------:R-:W-:Y:S05]  /*4da0*/  BRA `(.L_x_88) ;  /* 0xfffffffc00e87947 */ /* 0x000fea000383ffff */
.L_x_73:
[----:B------:R-:W-:-:S06]  /*4db0*/  UISETP.GE.AND UP0, UPT, UR17, 0x4, UPT ;  /* 0x000000041100788c */ /* 0x000fcc000bf06270 */
[----:B------:R-:W-:-:S13]  /*4dc0*/  PLOP3.LUT P0, PT, PT, PT, UP0, 0x80, 0x8 ;  /* 0x000000000008781c */ /* 0x000fda0003f0f008 */
[----:B------:R-:W-:Y:S05]  /*4dd0*/  @!P0 EXIT ;  /* 0x000000000000894d */ /* 0x000fea0003800000 */
[----:B------:R-:W1:Y:S08]  /*4de0*/  S2UR UR4, SR_CgaCtaId ;  /* 0x00000000000479c3 */ /* 0x000e700000008800 */
[----:B------:R-:W-:Y:S01]  /*4df0*/  BAR.SYNC.DEFER_BLOCKING 0x6, 0xa0 ;  /* 0x0182800000007b1d */ /* 0x000fe20000010000 */
[C---:B------:R-:W-:Y:S01]  /*4e00*/  IMAD.SHL.U32 R4, R170.reuse, 0x40, RZ ;  /* 0x00000040aa047824 */ /* 0x040fe200078e00ff */
[C---:B------:R-:W-:Y:S01]  /*4e10*/  LOP3.LUT R174, R170.reuse, 0x60, RZ, 0xc0, !PT ;  /* 0x00000060aaae7812 */ /* 0x040fe200078ec0ff */
[C---:B------:R-:W-:Y:S01]  /*4e20*/  IMAD.SHL.U32 R137, R170.reuse, 0x8, RZ ;  /* 0x00000008aa897824 */ /* 0x040fe200078e00ff */
[C---:B------:R-:W-:Y:S01]  /*4e30*/  LOP3.LUT R172, R170.reuse, 0x2, RZ, 0xc0, !PT ;  /* 0x00000002aaac7812 */ /* 0x040fe200078ec0ff */
[----:B------:R-:W-:Y:S01]  /*4e40*/  IMAD.U32 R69, R170, 0x10000, RZ ;  /* 0x00010000aa457824 */ /* 0x000fe200078e00ff */
[----:B------:R-:W-:-:S02]  /*4e50*/  UMOV UR44, 0x400 ;  /* 0x00000400002c7882 */ /* 0x000fc40000000000 */
[----:B------:R-:W2:Y:S01]  /*4e60*/  LDC.64 R156, c[0x0][0x8b0] ;  /* 0x00022c00ff9c7b82 */ /* 0x000ea20000000a00 */
[----:B------:R-:W-:Y:S01]  /*4e70*/  LOP3.LUT R6, R4, 0x180, RZ, 0xc0, !PT ;  /* 0x0000018004067812 */ /* 0x000fe200078ec0ff */
[----:B------:R-:W-:Y:S01]  /*4e80*/  HFMA2 R162, -RZ, RZ, 0, 0 ;  /* 0x00000000ffa27431 */ /* 0x000fe200000001ff */
[----:B------:R-:W-:Y:S01]  /*4e90*/  LOP3.LUT R170, R170, 0x4, RZ, 0xc0, !PT ;  /* 0x00000004aaaa7812 */ /* 0x000fe200078ec0ff */
[----:B------:R-:W-:Y:S01]  /*4ea0*/  IMAD.MOV.U32 R68, RZ, RZ, RZ ;  /* 0x000000ffff447224 */ /* 0x000fe200078e00ff */
[----:B------:R-:W-:Y:S01]  /*4eb0*/  LOP3.LUT R137, R6, 0x30, R137, 0xf8, !PT ;  /* 0x0000003006897812 */ /* 0x000fe200078ef889 */
[----:B------:R-:W-:Y:S01]  /*4ec0*/  IMAD.MOV.U32 R168, RZ, RZ, RZ ;  /* 0x000000ffffa87224 */ /* 0x000fe200078e00ff */
[----:B------:R-:W-:Y:S01]  /*4ed0*/  LOP3.LUT R69, R69, 0x600000, RZ, 0xc0, !PT ;  /* 0x0060000045457812 */ /* 0x000fe200078ec0ff */
[----:B------:R-:W3:Y:S01]  /*4ee0*/  LDC.64 R138, c[0x0][0x8a8] ;  /* 0x00022a00ff8a7b82 */ /* 0x000ee20000000a00 */
[----:B------:R-:W-:Y:S02]  /*4ef0*/  LOP3.LUT R137, R137, 0x1e40, R4, 0xf8, !PT ;  /* 0x00001e4089897812 */ /* 0x000fe400078ef804 */
[----:B------:R-:W-:Y:S01]  /*4f00*/  CS2R R166, SRZ ;  /* 0x0000000000a67805 */ /* 0x000fe2000001ff00 */
[----:B------:R-:W-:Y:S01]  /*4f10*/  IMAD.MOV.U32 R165, RZ, RZ, RZ ;  /* 0x000000ffffa57224 */ /* 0x000fe200078e00ff */
[----:B------:R-:W-:Y:S01]  /*4f20*/  IADD3 R169, PT, PT, -R170, 0x2, RZ ;  /* 0x00000002aaa97810 */ /* 0x000fe20007ffe1ff */
[----:B------:R-:W-:Y:S01]  /*4f30*/  IMAD.MOV R163, RZ, RZ, -R170 ;  /* 0x000000ffffa37224 */ /* 0x000fe200078e0aaa */
[----:B------:R-:W-:Y:S01]  /*4f40*/  IADD3 R164, PT, PT, -R172, RZ, RZ ;  /* 0x000000ffaca47210 */ /* 0x000fe20007ffe1ff */
[----:B------:R-:W4:Y:S01]  /*4f50*/  LDCU UR57, c[0x0][0x370] ;  /* 0x00006e00ff3977ac */ /* 0x000f220008000800 */
[----:B-1----:R-:W-:Y:S01]  /*4f60*/  ULEA UR44, UR4, UR44, 0x18 ;  /* 0x0000002c042c7291 */ /* 0x002fe2000f8ec0ff */
[----:B------:R-:W1:Y:S03]  /*4f70*/  LDCU.64 UR62, c[0x0][0x348] ;  /* 0x00006900ff3e77ac */ /* 0x000e660008000a00 */
[----:B------:R-:W-:-:S02]  /*4f80*/  UIADD3 UR4, UPT, UPT, UR44, 0x8200, URZ ;  /* 0x000082002c047890 */ /* 0x000fc4000fffe0ff */
[----:B------:R-:W-:Y:S01]  /*4f90*/  VIADD R171, R137, UR44 ;  /* 0x0000002c89ab7c36 */ /* 0x000fe20008000000 */
[----:B------:R-:W-:Y:S02]  /*4fa0*/  UIADD3 UR5, UPT, UPT, UR44, 0x200, URZ ;  /* 0x000002002c057890 */ /* 0x000fe4000fffe0ff */
[----:B------:R-:W4:Y:S01]  /*4fb0*/  LDS R0, [UR44+0x130] ;  /* 0x0001302cff007984 */ /* 0x000f220008000800 */
[----:B------:R-:W1:Y:S01]  /*4fc0*/  LDCU UR43, c[0x0][0xb0c] ;  /* 0x00016180ff2b77ac */ /* 0x000e620008000800 */
[----:B------:R-:W-:Y:S01]  /*4fd0*/  VIADD R171, R171, 0x200 ;  /* 0x00000200abab7836 */ /* 0x000fe20000000000 */
[----:B------:R-:W-:Y:S01]  /*4fe0*/  MOV R173, UR4 ;  /* 0x0000000400ad7c02 */ /* 0x000fe20008000f00 */
[----:B------:R-:W-:Y:S01]  /*4ff0*/  IMAD.U32 R175, RZ, RZ, UR5 ;  /* 0x00000005ffaf7e24 */ /* 0x000fe2000f8e00ff */
[----:B------:R-:W1:Y:S01]  /*5000*/  LDCU UR39, c[0x0][0xb30] ;  /* 0x00016600ff2777ac */ /* 0x000e620008000800 */
[----:B------:R-:W1:Y:S01]  /*5010*/  LDCU.64 UR46, c[0x0][0x888] ;  /* 0x00011100ff2e77ac */ /* 0x000e620008000a00 */
[----:B------:R-:W1:Y:S01]  /*5020*/  LDCU.64 UR40, c[0x0][0xb28] ;  /* 0x00016500ff2877ac */ /* 0x000e620008000a00 */
[----:B------:R-:W1:Y:S01]  /*5030*/  LDCU.64 UR60, c[0x0][0x890] ;  /* 0x00011200ff3c77ac */ /* 0x000e620008000a00 */
[----:B------:R-:W1:Y:S01]  /*5040*/  LDCU.128 UR52, c[0x0][0xb10] ;  /* 0x00016200ff3477ac */ /* 0x000e620008000c00 */
[----:B------:R-:W1:Y:S02]  /*5050*/  LDCU UR56, c[0x0][0x374] ;  /* 0x00006e80ff3877ac */ /* 0x000e640008000800 */
[----:B-1234-:R-:W-:-:S07]  /*5060*/  IADD3 R69, PT, PT, R0, R69, RZ ;  /* 0x0000004500457210 */ /* 0x01efce0007ffe0ff */
.L_x_133:
[C---:B------:R-:W-:Y:S02]  /*5070*/  LEA R3, R162.reuse, UR44, 0x3 ;  /* 0x0000002ca2037c11 */ /* 0x040fe4000f8e18ff */
[----:B------:R-:W-:Y:S02]  /*5080*/  SHF.L.U32 R0, R167, 0x1f, RZ ;  /* 0x0000001fa7007819 */ /* 0x000fe400000006ff */
[----:B-1----:R-:W-:Y:S02]  /*5090*/  LEA R5, R162, UR44, 0x4 ;  /* 0x0000002ca2057c11 */ /* 0x002fe4000f8e20ff */
[----:B------:R-:W1:Y:S02]  /*50a0*/  SYNCS.PHASECHK.TRANS64.TRYWAIT P0, [R3+URZ+0xa0], R0 ;  /* 0x0000a000030075a7 */ /* 0x000e6400080011ff */
[----:B-1----:R-:W-:Y:S05]  /*50b0*/  @!P0 BRA `(.L_x_89) ;  /* 0x0000006c00d48947 */ /* 0x002fea0003800000 */
.L_x_175:
        /* <DEDUP_REMOVED lines=11> */
[----:B------:R-:W-:Y:S01]  /*5170*/  PLOP3.LUT P0, PT, PT, PT, UP1, 0x80, 0x8 ;  /* 0x000000000008781c */ /* 0x000fe20003f0f018 */
[----:B------:R-:W-:Y:S11]  /*5180*/  UP2UR UR45, UPR, URZ, 0x2 ;  /* 0x00000002ff2d7883 */ /* 0x000ff60008000000 */
[----:B------:R-:W-:Y:S01]  /*5190*/  @!UPT UIADD3 URZ, UPT, UPT, URZ, URZ, URZ ;  /* 0x000000fffffff290 */ /* 0x000fe2000fffe0ff */
[----:B-1----:R-:W-:Y:S02]  /*51a0*/  @P0 SHF.R.U32.HI R0, RZ, 0x10, R5 ;  /* 0x00000010ff000819 */ /* 0x002fe40000011605 */
        /* <DEDUP_REMOVED lines=12> */
[----:B------:R-:W2:Y:S01]  /*5270*/  LDCU UR12, c[0x0][0xb20] ;  /* 0x00016400ff0c77ac */ /* 0x000ea20008000800 */
[----:B------:R-:W-:Y:S02]  /*5280*/  UIMAD.WIDE.U32 UR4, UR56, UR55, URZ ;  /* 0x00000037380472a5 */ /* 0x000fe4000f8e00ff */
[----:B------:R-:W-:Y:S02]  /*5290*/  UIMAD.WIDE.U32 UR6, UR57, UR52, URZ ;  /* 0x00000034390672a5 */ /* 0x000fe4000f8e00ff */
[----:B------:R-:W-:Y:S02]  /*52a0*/  UISETP.NE.AND UP0, UPT, UR54, 0x1, UPT ;  /* 0x000000013600788c */ /* 0x000fe4000bf05270 */
[----:B------:R-:W-:Y:S02]  /*52b0*/  UIMAD.WIDE.U32 UR8, UR37, UR55, URZ ;  /* 0x00000037250872a5 */ /* 0x000fe4000f8e00ff */
[----:B------:R-:W-:Y:S02]  /*52c0*/  UIMAD.WIDE.U32 UR10, UR38, UR52, URZ ;  /* 0x00000034260a72a5 */ /* 0x000fe4000f8e00ff */
[----:B------:R-:W-:Y:S02]  /*52d0*/  UISETP.NE.AND UP1, UPT, UR43, 0x1, UPT ;  /* 0x000000012b00788c */ /* 0x000fe4000bf25270 */
[----:B------:R-:W-:Y:S01]  /*52e0*/  UISETP.NE.AND UP2, UPT, UR42, 0x1, UPT ;  /* 0x000000012a00788c */ /* 0x000fe2000bf45270 */
[----:B------:R-:W-:Y:S02]  /*52f0*/  UMOV UR4, UR5 ;  /* 0x0000000500047c82 */ /* 0x000fe40008000000 */
[----:B--2---:R-:W-:Y:S03]  /*5300*/  USHF.R.U32.HI UR5, URZ, UR12, UR4 ;  /* 0x0000000cff057299 */ /* 0x004fe60008011604 */
[----:B------:R-:W-:Y:S02]  /*5310*/  UMOV UR4, UR7 ;  /* 0x0000000700047c82 */ /* 0x000fe40008000000 */
[----:B------:R-:W-:Y:S02]  /*5320*/  USHF.R.U32.HI UR7, URZ, UR53, UR4 ;  /* 0x00000035ff077299 */ /* 0x000fe40008011604 */
[----:B------:R-:W-:Y:S02]  /*5330*/  USEL UR4, UR56, UR5, !UP0 ;  /* 0x0000000538047287 */ /* 0x000fe4000c000000 */
[----:B------:R-:W-:Y:S01]  /*5340*/  USEL UR7, UR57, UR7, !UP1 ;  /* 0x0000000739077287 */ /* 0x000fe2000c800000 */
[----:B------:R-:W-:Y:S01]  /*5350*/  UMOV UR5, UR9 ;  /* 0x0000000900057c82 */ /* 0x000fe20008000000 */
[----:B------:R-:W-:Y:S02]  /*5360*/  UIMAD.WIDE.U32 UR8, UR4, UR40, URZ ;  /* 0x00000028040872a5 */ /* 0x000fe4000f8e00ff */
[----:B------:R-:W-:Y:S03]  /*5370*/  USHF.R.U32.HI UR6, URZ, UR12, UR5 ;  /* 0x0000000cff067299 */ /* 0x000fe60008011605 */
[----:B------:R-:W-:Y:S01]  /*5380*/  UMOV UR5, UR11 ;  /* 0x0000000b00057c82 */ /* 0x000fe20008000000 */
[----:B------:R-:W-:Y:S02]  /*5390*/  UIMAD.WIDE.U32 UR10, UR7, UR40, URZ ;  /* 0x00000028070a72a5 */ /* 0x000fe4000f8e00ff */
[----:B------:R-:W-:Y:S02]  /*53a0*/  USHF.R.U32.HI UR12, URZ, UR53, UR5 ;  /* 0x00000035ff0c7299 */ /* 0x000fe40008011605 */
[----:B------:R-:W-:Y:S01]  /*53b0*/  USEL UR6, UR37, UR6, !UP0 ;  /* 0x0000000625067287 */ /* 0x000fe2000c000000 */
[----:B------:R-:W-:Y:S02]  /*53c0*/  UMOV UR5, UR9 ;  /* 0x0000000900057c82 */ /* 0x000fe40008000000 */
[----:B------:R-:W-:Y:S01]  /*53d0*/  UMOV UR10, UR11 ;  /* 0x0000000b000a7c82 */ /* 0x000fe20008000000 */
[----:B------:R-:W-:Y:S02]  /*53e0*/  @UP2 USHF.R.U32.HI UR4, URZ, UR41, UR5 ;  /* 0x00000029ff042299 */ /* 0x000fe40008011605 */
[----:B------:R-:W-:Y:S02]  /*53f0*/  @UP2 USHF.R.U32.HI UR7, URZ, UR41, UR10 ;  /* 0x00000029ff072299 */ /* 0x000fe4000801160a */
[----:B------:R-:W-:Y:S02]  /*5400*/  UIMAD UR4, UR42, UR4, URZ ;  /* 0x000000042a0472a4 */ /* 0x000fe4000f8e02ff */
        /* <DEDUP_REMOVED lines=8> */
[----:B------:R-:W-:Y:S02]  /*5490*/  USEL UR11, UR6, UR4, !UP2 ;  /* 0x00000004060b7287 */ /* 0x000fe4000d000000 */
[----:B------:R-:W-:Y:S02]  /*54a0*/  UIADD3 UR8, UPT, UPT, -UR5, URZ, URZ ;  /* 0x000000ff05087290 */ /* 0x000fe4000fffe1ff */
[----:B------:R-:W-:Y:S01]  /*54b0*/  UIADD3 UR10, UPT, UPT, -UR11, URZ, URZ ;  /* 0x000000ff0b0a7290 */ /* 0x000fe2000fffe1ff */
[----:B------:R-:W-:Y:S01]  /*54c0*/  @!UP0 UMOV UR4, UR9 ;  /* 0x0000000900048c82 */ /* 0x000fe20008000000 */
[----:B------:R-:W-:Y:S02]  /*54d0*/  UIADD3 UR9, UPT, UPT, -UR6, URZ, URZ ;  /* 0x000000ff06097290 */ /* 0x000fe4000fffe1ff */
[----:B------:R-:W-:Y:S02]  /*54e0*/  @!UP0 USHF.R.U32.HI UR4, URZ, UR41, UR4 ;  /* 0x00000029ff048299 */ /* 0x000fe40008011604 */
[----:B------:R-:W-:Y:S02]  /*54f0*/  UIMAD UR10, UR42, UR10, UR6 ;  /* 0x0000000a2a0a72a4 */ /* 0x000fe4000f8e0206 */
[----:B------:R-:W-:Y:S04]  /*5500*/  @!UP0 USEL UR4, UR5, UR4, !UP2 ;  /* 0x0000000405048287 */ /* 0x000fe8000d000000 */
[----:B------:R-:W-:Y:S02]  /*5510*/  @!UP0 UIMAD UR10, UR7, UR10, UR4 ;  /* 0x0000000a070a82a4 */ /* 0x000fe4000f8e0204 */
[----:B------:R-:W-:Y:S02]  /*5520*/  @!UP0 UIADD3 UR11, UPT, UPT, UR11, -UR4, URZ ;  /* 0x800000040b0b8290 */ /* 0x000fe4000fffe0ff */
[----:B------:R-:W-:Y:S02]  /*5530*/  UIMAD UR7, UR43, UR8, UR38 ;  /* 0x000000082b0772a4 */ /* 0x000fe4000f8e0226 */
[----:B------:R-:W-:Y:S02]  /*5540*/  @!UP0 UIMAD UR6, UR11, UR42, UR5 ;  /* 0x0000002a0b0682a4 */ /* 0x000fe4000f8e0205 */
[----:B------:R-:W-:Y:S01]  /*5550*/  UIMAD UR4, UR54, UR9, UR37 ;  /* 0x00000009360472a4 */ /* 0x000fe2000f8e0225 */
[----:B------:R-:W-:Y:S02]  /*5560*/  @!UP0 UMOV UR5, UR10 ;  /* 0x0000000a00058c82 */ /* 0x000fe40008000000 */
[----:B------:R-:W-:Y:S02]  /*5570*/  UIMAD UR38, UR5, UR43, UR7 ;  /* 0x0000002b052672a4 */ /* 0x000fe4000f8e0207 */
[----:B------:R-:W-:Y:S11]  /*5580*/  UIMAD UR37, UR6, UR54, UR4 ;  /* 0x00000036062572a4 */ /* 0x000ff6000f8e0204 */
[----:B------:R-:W-:Y:S01]  /*5590*/  @!UPT UIADD3 URZ, UPT, UPT, URZ, URZ, URZ ;  /* 0x000000fffffff290 */ /* 0x000fe2000fffe0ff */
.L_x_90:
[----:B------:R-:W-:Y:S01]  /*55a0*/  UISETP.NE.AND UP0, UPT, UR39, 0x1, UPT ;  /* 0x000000012700788c */ /* 0x000fe2000bf05270 */
[----:B------:R-:W-:Y:S01]  /*55b0*/  IADD3 R162, PT, PT, R162, 0x1, RZ ;  /* 0x00000001a2a27810 */ /* 0x000fe20007ffe0ff */
[----:B------:R-:W-:Y:S02]  /*55c0*/  UIADD3 UR11, UPT, UPT, UR44, 0x200, URZ ;  /* 0x000002002c0b7890 */ /* 0x000fe4000fffe0ff */
[----:B------:R-:W-:Y:S02]  /*55d0*/  USHF.L.U32 UR50, UR16, 0x7, URZ ;  /* 0x0000000710327899 */ /* 0x000fe400080006ff */
[----:B------:R-:W-:Y:S05]  /*55e0*/  USHF.L.U32 UR49, UR20, 0x8, URZ ;  /* 0x0000000814317899 */ /* 0x000fea00080006ff */
[----:B------:R-:W2:Y:S01]  /*55f0*/  @!UP0 LDCU.128 UR12, c[0x0][0xb10] ;  /* 0x00016200ff0c87ac */ /* 0x000ea20008000c00 */
[----:B------:R-:W3:Y:S01]  /*5600*/  @!UP0 LDCU UR5, c[0x0][0xb0c] ;  /* 0x00016180ff0587ac */ /* 0x000ee20008000800 */
[----:B------:R-:W4:Y:S01]  /*5610*/  @!UP0 LDCU UR10, c[0x0][0xb20] ;  /* 0x00016400ff0a87ac */ /* 0x000f220008000800 */
[----:B--2---:R-:W-:Y:S02]  /*5620*/  UIMAD.WIDE.U32 UR8, UR38, UR12, URZ ;  /* 0x0000000c260872a5 */ /* 0x004fe4000f8e00ff */
[----:B------:R-:W-:Y:S02]  /*5630*/  UIMAD.WIDE.U32 UR6, UR37, UR15, URZ ;  /* 0x0000000f250672a5 */ /* 0x000fe4000f8e00ff */
[----:B------:R-:W-:Y:S03]  /*5640*/  @!UP0 UISETP.NE.AND UP1, UPT, UR14, 0x1, UPT ;  /* 0x000000010e00888c */ /* 0x000fe6000bf25270 */
[----:B------:R-:W-:Y:S01]  /*5650*/  @!UP0 UMOV UR4, UR9 ;  /* 0x0000000900048c82 */ /* 0x000fe20008000000 */
[----:B---3--:R-:W-:Y:S02]  /*5660*/  @!UP0 UISETP.NE.AND UP2, UPT, UR5, 0x1, UPT ;  /* 0x000000010500888c */ /* 0x008fe4000bf45270 */
[----:B------:R-:W-:Y:S01]  /*5670*/  @!UP0 USHF.R.U32.HI UR4, URZ, UR13, UR4 ;  /* 0x0000000dff048299 */ /* 0x000fe20008011604 */
[----:B------:R-:W-:Y:S02]  /*5680*/  @!UP0 UMOV UR6, UR7 ;  /* 0x0000000700068c82 */ /* 0x000fe40008000000 */
[----:B----4-:R-:W-:Y:S02]  /*5690*/  @!UP0 USHF.R.U32.HI UR6, URZ, UR10, UR6 ;  /* 0x0000000aff068299 */ /* 0x010fe40008011606 */
[----:B------:R-:W-:Y:S02]  /*56a0*/  @!UP0 USEL UR7, UR38, UR4, !UP2 ;  /* 0x0000000426078287 */ /* 0x000fe4000d000000 */
[----:B------:R-:W-:Y:S04]  /*56b0*/  @!UP0 USEL UR6, UR37, UR6, !UP1 ;  /* 0x0000000625068287 */ /* 0x000fe8000c800000 */
[----:B------:R-:W-:Y:S02]  /*56c0*/  @!UP0 UIADD3 UR4, UPT, UPT, -UR7, UR6, URZ ;  /* 0x0000000607048290 */ /* 0x000fe4000fffe1ff */
[----:B------:R-:W-:Y:S02]  /*56d0*/  @!UP0 UIADD3 UR6, UPT, UPT, UR7, -UR6, URZ ;  /* 0x8000000607068290 */ /* 0x000fe4000fffe0ff */
[----:B------:R-:W-:Y:S02]  /*56e0*/  @!UP0 UIMAD UR38, UR4, UR5, UR38 ;  /* 0x00000005042682a4 */ /* 0x000fe4000f8e0226 */
[----:B------:R-:W-:Y:S02]  /*56f0*/  @!UP0 UIMAD UR37, UR6, UR14, UR37 ;  /* 0x0000000e062582a4 */ /* 0x000fe4000f8e0225 */
[----:B------:R-:W-:Y:S09]  /*5700*/  ULOP3.LUT UP0, URZ, UR11, 0x1b0, URZ, 0xc0, !UPT ;  /* 0x000001b00bff7892 */ /* 0x000ff2000f80c0ff */
[----:B------:R-:W-:Y:S05]  /*5710*/  BRA.U !UP0, `(.L_x_91) ;  /* 0x0000000108407547 */ /* 0x000fea000b800000 */
[----:B------:R-:W2:Y:S01]  /*5720*/  LDCU.64 UR8, c[0x4][0x88] ;  /* 0x01001100ff0877ac */ /* 0x000ea20008000a00 */
[----:B------:R-:W-:Y:S01]  /*5730*/  MOV R3, 0x0 ;  /* 0x0000000000037802 */ /* 0x000fe20000000f00 */
[----:B------:R-:W-:Y:S02]  /*5740*/  HFMA2 R12, -RZ, RZ, 0, 5.9604644775390625e-08 ;  /* 0x00000001ff0c7431 */ /* 0x000fe400000001ff */
[----:B------:R-:W-:Y:S02]  /*5750*/  IMAD.MOV.U32 R8, RZ, RZ, 0x70 ;  /* 0x00000070ff087424 */ /* 0x000fe400078e00ff */
[----:B------:R-:W-:Y:S01]  /*5760*/  IMAD.MOV.U32 R13, RZ, RZ, RZ ;  /* 0x000000ffff0d7224 */ /* 0x000fe200078e00ff */
[----:B------:R-:W3:Y:S01]  /*5770*/  LDCU.64 UR6, c[0x4][0x90] ;  /* 0x01001200ff0677ac */ /* 0x000ee20008000a00 */
[----:B------:R-:W4:Y:S01]  /*5780*/  LDC.64 R2, c[0x4][R3] ;  /* 0x0100000003027b82 */ /* 0x000f220000000a00 */
[----:B------:R-:W1:Y:S01]  /*5790*/  LDCU.64 UR4, c[0x4][0x8] ;  /* 0x01000100ff0477ac */ /* 0x000e620008000a00 */
[----:B--2---:R-:W-:Y:S01]  /*57a0*/  MOV R5, UR9 ;  /* 0x0000000900057c02 */ /* 0x004fe20008000f00 */
[----:B------:R-:W-:Y:S01]  /*57b0*/  IMAD.U32 R4, RZ, RZ, UR8 ;  /* 0x00000008ff047e24 */ /* 0x000fe2000f8e00ff */
[----:B---3--:R-:W-:Y:S01]  /*57c0*/  MOV R7, UR7 ;  /* 0x0000000700077c02 */ /* 0x008fe20008000f00 */
[----:B------:R-:W-:Y:S01]  /*57d0*/  IMAD.U32 R6, RZ, RZ, UR6 ;  /* 0x00000006ff067e24 */ /* 0x000fe2000f8e00ff */
[----:B-1----:R-:W-:Y:S01]  /*57e0*/  MOV R11, UR5 ;  /* 0x00000005000b7c02 */ /* 0x002fe20008000f00 */
[----:B------:R-:W-:Y:S02]  /*57f0*/  IMAD.U32 R10, RZ, RZ, UR4 ;  /* 0x00000004ff0a7e24 */ /* 0x000fe4000f8e00ff */
[----:B------:R-:W-:Y:S07]  /*5800*/  LEPC R20, `(.L_x_91) ;  /* 0x000000001014794e */ /* 0x000fee0000000000 */
[----:B----45:R-:W-:Y:S05]  /*5810*/  CALL.ABS.NOINC R2 ;  /* 0x0000000002007343 */ /* 0x030fea0003c00000 */
.L_x_91:
[----:B------:R-:W-:Y:S01]  /*5820*/  LOP3.LUT P0, RZ, R173, 0x1b0, RZ, 0xc0, !PT ;  /* 0x000001b0adff7812 */ /* 0x000fe2000780c0ff */
[----:B------:R-:W-:Y:S11]  /*5830*/  BSSY.RECONVERGENT B6, `(.L_x_92) ;  /* 0x0000013000067945 */ /* 0x000ff60003800200 */
[----:B------:R-:W-:Y:S01]  /*5840*/  @!UPT UIADD3 URZ, UPT, UPT, URZ, URZ, URZ ;  /* 0x000000fffffff290 */ /* 0x000fe2000fffe0ff */
[----:B------:R-:W-:Y:S05]  /*5850*/  @!P0 BRA `(.L_x_93) ;  /* 0x0000000000408947 */ /* 0x000fea0003800000 */
        /* <DEDUP_REMOVED lines=16> */
.L_x_93:
[----:B------:R-:W-:Y:S05]  /*5960*/  BSYNC.RECONVERGENT B6 ;  /* 0x0000000000067941 */ /* 0x000fea0003800200 */
.L_x_92:
[----:B------:R-:W-:Y:S01]  /*5970*/  R2UR UR4, R161 ;  /* 0x00000000a10472ca */ /* 0x000fe200000e0000 */
[----:B------:R-:W-:Y:S01]  /*5980*/  UISETP.NE.U32.AND UP0, UPT, UR60, URZ, UPT ;  /* 0x000000ff3c00728c */ /* 0x000fe2000bf05070 */
[----:B------:R-:W-:Y:S02]  /*5990*/  ISETP.NE.U32.AND P4, PT, R156, RZ, PT ;  /* 0x000000ff9c00720c */ /* 0x000fe40003f85070 */
[----:B------:R-:W-:Y:S01]  /*59a0*/  ISETP.NE.U32.AND P2, PT, RZ, UR46, PT ;  /* 0x0000002eff007c0c */ /* 0x000fe2000bf45070 */
[----:B------:R-:W-:Y:S01]  /*59b0*/  UISETP.NE.AND.EX UP1, UPT, UR61, URZ, UPT, UP0 ;  /* 0x000000ff3d00728c */ /* 0x000fe2000bf25300 */
[----:B------:R-:W-:Y:S01]  /*59c0*/  ISETP.NE.AND.EX P4, PT, R157, RZ, PT, P4 ;  /* 0x000000ff9d00720c */ /* 0x000fe20003f85340 */
[----:B------:R-:W-:Y:S01]  /*59d0*/  UPLOP3.LUT UP0, UPT, UPT, UPT, UPT, 0x40, 0x4 ;  /* 0x000000000004789c */ /* 0x000fe20003f0e870 */
[----:B------:R-:W-:Y:S05]  /*59e0*/  ISETP.NE.AND.EX P2, PT, RZ, UR47, PT, P2 ;  /* 0x0000002fff007c0c */ /* 0x000fea000bf45320 */
[----:B------:R-:W-:Y:S06]  /*59f0*/  UISETP.NE.AND UP2, UPT, UR4, URZ, UPT ;  /* 0x000000ff0400728c */ /* 0x000fec000bf45270 */
[----:B------:R-:W-:Y:S05]  /*5a00*/  PLOP3.LUT P1, PT, PT, PT, UP2, 0x80, 0x8 ;  /* 0x000000000008781c */ /* 0x000fea0003f2f028 */
[----:B------:R-:W-:Y:S06]  /*5a10*/  @UP2 UPLOP3.LUT UP0, UPT, UPT, UPT, UP1, 0x80, 0x8 ;  /* 0x000000000008289c */ /* 0x000fec0003f0f010 */
[----:B------:R-:W-:Y:S01]  /*5a20*/  PLOP3.LUT P0, PT, PT, PT, UP0, 0x80, 0x8 ;  /* 0x000000000008781c */ /* 0x000fe20003f0f008 */
[----:B------:R-:W-:Y:S01]  /*5a30*/  @!UPT UIADD3 URZ, UPT, UPT, URZ, URZ, URZ ;  /* 0x000000fffffff290 */ /* 0x000fe2000fffe0ff */
[----:B------:R-:W-:Y:S11]  /*5a40*/  BRA.U !UP1, `(.L_x_94) ;  /* 0x00000001093c7547 */ /* 0x000ff6000b800000 */
[----:B------:R-:W-:Y:S01]  /*5a50*/  UISETP.NE.U32.AND UP0, UPT, UR46, URZ, UPT ;  /* 0x000000ff2e00728c */ /* 0x000fe2000bf05070 */
[----:B-1----:R-:W-:Y:S01]  /*5a60*/  HFMA2 R0, -RZ, RZ, 0, 5.9604644775390625e-08 ;  /* 0x00000001ff007431 */ /* 0x002fe200000001ff */
[----:B------:R-:W1:Y:S01]  /*5a70*/  LDCU.64 UR8, c[0x0][0x358] ;  /* 0x00006b00ff0877ac */ /* 0x000e620008000a00 */
[----:B------:R-:W-:Y:S01]  /*5a80*/  IMAD.MOV.U32 R158, RZ, RZ, 0x1 ;  /* 0x00000001ff9e7424 */ /* 0x000fe200078e00ff */
[----:B------:R-:W-:Y:S06]  /*5a90*/  UISETP.NE.AND.EX UP0, UPT, UR47, URZ, UPT, UP0 ;  /* 0x000000ff2f00728c */ /* 0x000fec000bf05300 */
[----:B------:R-:W-:Y:S05]  /*5aa0*/  PLOP3.LUT P3, PT, PT, PT, UP0, 0x80, 0x8 ;  /* 0x000000000008781c */ /* 0x000fea0003f6f008 */
[----:B------:R-:W2:Y:S01]  /*5ab0*/  @UP0 LDCU.64 UR4, c[0x0][0x888] ;  /* 0x00011100ff0407ac */ /* 0x000ea20008000a00 */
[----:B------:R-:W-:Y:S07]  /*5ac0*/  @UP0 UIMAD UR6, UR36, UR60, URZ ;  /* 0x0000003c240602a4 */ /* 0x000fee000f8e02ff */
[----:B------:R-:W-:Y:S01]  /*5ad0*/  @!P3 PRMT R158, R0, 0x7610, R158 ;  /* 0x00007610009eb816 */ /* 0x000fe2000000009e */
[----:B--2---:R-:W-:Y:S06]  /*5ae0*/  @UP0 UIMAD.WIDE UR4, UR6, 0x4, UR4 ;  /* 0x00000004060408a5 */ /* 0x004fec000f8e0204 */
[----:B------:R-:W-:Y:S01]  /*5af0*/  IMAD.U32 R2, RZ, RZ, UR4 ;  /* 0x00000004ff027e24 */ /* 0x000fe2000f8e00ff */
[----:B------:R-:W-:Y:S04]  /*5b00*/  MOV R3, UR5 ;  /* 0x0000000500037c02 */ /* 0x000fe80008000f00 */
[----:B------:R-:W2:Y:S01]  /*5b10*/  @!UP0 LDCU UR4, c[0x0][0x880] ;  /* 0x00011000ff0487ac */ /* 0x000ea20008000800 */
[----:B-1---5:R3:W5:Y:S02]  /*5b20*/  @P3 LDG.E R73, desc[UR8][R2.64] ;  /* 0x0000000802493981 */ /* 0x022764000c1e1900 */
[----:B--23--:R-:W-:Y:S02]  /*5b30*/  @!P3 IMAD.U32 R73, RZ, RZ, UR4 ;  /* 0x00000004ff49be24 */ /* 0x00cfe4000f8e00ff */
.L_x_94:
[----:B------:R-:W-:Y:S05]  /*5b40*/  @!P4 BRA `(.L_x_95) ;  /* 0x000000000024c947 */ /* 0x000fea0003800000 */
[----:B------:R-:W-:Y:S01]  /*5b50*/  ISETP.NE.U32.AND P3, PT, R138, RZ, PT ;  /* 0x000000ff8a00720c */ /* 0x000fe20003f65070 */
[----:B------:R-:W2:Y:S03]  /*5b60*/  LDCU.64 UR4, c[0x0][0x358] ;  /* 0x00006b00ff0477ac */ /* 0x000ea60008000a00 */
[----:B------:R-:W-:Y:S11]  /*5b70*/  ISETP.NE.AND.EX P3, PT, R139, RZ, PT, P3 ;  /* 0x000000ff8b00720c */ /* 0x000ff60003f65330 */
[----:B------:R-:W-:Y:S02]  /*5b80*/  @!UPT UIADD3 URZ, UPT, UPT, URZ, URZ, URZ ;  /* 0x000000fffffff290 */ /* 0x000fe4000fffe0ff */
[----:B------:R-:W3:Y:S01]  /*5b90*/  @P3 LDC.64 R2, c[0x0][0x8a8] ;  /* 0x00022a00ff023b82 */ /* 0x000ee20000000a00 */
[----:B-1----:R-:W-:Y:S04]  /*5ba0*/  @P3 IMAD R0, R156, UR36, RZ ;  /* 0x000000249c003c24 */ /* 0x002fe8000f8e02ff */
[----:B---3--:R-:W-:Y:S05]  /*5bb0*/  @P3 IMAD.WIDE R2, R0, 0x4, R2 ;  /* 0x0000000400023825 */ /* 0x008fea00078e0202 */
[----:B--2--5:R2:W5:Y:S02]  /*5bc0*/  @P3 LDG.E R70, desc[UR4][R2.64] ;  /* 0x0000000402463981 */ /* 0x024564000c1e1900 */
[----:B--2---:R-:W3:Y:S02]  /*5bd0*/  @!P3 LDC R70, c[0x0][0x8a0] ;  /* 0x00022800ff46bb82 */ /* 0x004ee40000000800 */
.L_x_95:
[----:B-----5:R-:W-:Y:S01]  /*5be0*/  FSETP.NEU.AND P4, PT, R73, RZ, PT ;  /* 0x000000ff4900720b */ /* 0x020fe20003f8d000 */
[----:B------:R-:W-:Y:S01]  /*5bf0*/  BSSY B1, `(.L_x_96) ;  /* 0x0000047000017945 */ /* 0x000fe20003800000 */
[----:B------:R-:W-:Y:S01]  /*5c00*/  SEL R5, RZ, 0xffffffff, P2 ;  /* 0xffffffffff057807 */ /* 0x000fe20001000000 */
[----:B------:R-:W-:Y:S01]  /*5c10*/  IMAD.MOV.U32 R180, RZ, RZ, 0x1 ;  /* 0x00000001ffb47424 */ /* 0x000fe200078e00ff */
[----:B------:R-:W-:Y:S01]  /*5c20*/  LOP3.LUT P3, RZ, R158, 0xff, RZ, 0xc0, !PT ;  /* 0x000000ff9eff7812 */ /* 0x000fe2000786c0ff */
[----:B------:R-:W-:Y:S01]  /*5c30*/  IMAD R71, R68, 0x100, R69 ;  /* 0x0000010044477824 */ /* 0x000fe200078e0245 */
[----:B-1----:R-:W-:Y:S02]  /*5c40*/  @P1 SEL R0, RZ, 0xffffffff, P4 ;  /* 0xffffffffff001807 */ /* 0x002fe40002000000 */
[----:B------:R-:W-:Y:S02]  /*5c50*/  CS2R R154, SRZ ;  /* 0x00000000009a7805 */ /* 0x000fe4000001ff00 */
[----:B------:R-:W-:Y:S02]  /*5c60*/  LEA R3, R166, UR44, 0x3 ;  /* 0x0000002ca6037c11 */ /* 0x000fe4000f8e18ff */
[----:B------:R-:W-:Y:S02]  /*5c70*/  CS2R R152, SRZ ;  /* 0x0000000000987805 */ /* 0x000fe4000001ff00 */
[----:B------:R-:W-:Y:S02]  /*5c80*/  @P0 SEL R0, R5, R0, !P3 ;  /* 0x0000000005000207 */ /* 0x000fe40005800000 */
[----:B------:R-:W-:Y:S02]  /*5c90*/  CS2R R150, SRZ ;  /* 0x0000000000967805 */ /* 0x000fe4000001ff00 */
[----:B------:R-:W-:Y:S02]  /*5ca0*/  LEA R177, R68, UR44, 0x3 ;  /* 0x0000002c44b17c11 */ /* 0x000fe4000f8e18ff */
[----:B------:R-:W-:Y:S02]  /*5cb0*/  CS2R R148, SRZ ;  /* 0x0000000000947805 */ /* 0x000fe4000001ff00 */
[----:B------:R-:W-:Y:S02]  /*5cc0*/  @P1 LOP3.LUT R0, R0, 0x1, RZ, 0xc0, !PT ;  /* 0x0000000100001812 */ /* 0x000fe400078ec0ff */
[----:B------:R-:W-:Y:S02]  /*5cd0*/  CS2R R146, SRZ ;  /* 0x0000000000927805 */ /* 0x000fe4000001ff00 */
[----:B------:R-:W-:Y:S02]  /*5ce0*/  SHF.L.U32 R4, R168, 0x1f, RZ ;  /* 0x0000001fa8047819 */ /* 0x000fe400000006ff */
[----:B------:R-:W-:Y:S02]  /*5cf0*/  CS2R R144, SRZ ;  /* 0x0000000000907805 */ /* 0x000fe4000001ff00 */
[----:B------:R-:W-:Y:S02]  /*5d00*/  ISETP.NE.U32.OR P6, PT, R0, 0x1, !P1 ;  /* 0x000000010000780c */ /* 0x000fe40004fc5470 */
[----:B------:R-:W-:Y:S02]  /*5d10*/  CS2R R142, SRZ ;  /* 0x00000000008e7805 */ /* 0x000fe4000001ff00 */
[----:B------:R-:W-:Y:S02]  /*5d20*/  PLOP3.LUT P2, PT, PT, PT, UP1, 0x80, 0x8 ;  /* 0x000000000008781c */ /* 0x000fe40003f4f018 */
[----:B------:R-:W-:Y:S02]  /*5d30*/  CS2R R140, SRZ ;  /* 0x00000000008c7805 */ /* 0x000fe4000001ff00 */
[----:B------:R-:W-:Y:S02]  /*5d40*/  SEL R0, RZ, 0xffffffff, P4 ;  /* 0xffffffffff007807 */ /* 0x000fe40002000000 */
[----:B------:R-:W-:Y:S03]  /*5d50*/  P2R R189, PR, RZ, 0x40 ;  /* 0x00000040ffbd7803 */ /* 0x000fe60000000000 */
[----:B------:R-:W-:Y:S04]  /*5d60*/  @P6 SHF.L.U32 R2, R165, 0x1f, RZ ;  /* 0x0000001fa5026819 */ /* 0x000fe800000006ff */
[----:B------:R-:W-:Y:S01]  /*5d70*/  @P2 SEL R0, R5, R0, !P3 ;  /* 0x0000000005002207 */ /* 0x000fe20005800000 */
[----:B------:R-:W1:Y:S03]  /*5d80*/  @P6 SYNCS.PHASECHK.TRANS64.TRYWAIT P1, [R3+URZ+0x50], R2 ;  /* 0x00005002030065a7 */ /* 0x000e6600080211ff */
[----:B------:R-:W-:Y:S04]  /*5d90*/  LOP3.LUT R0, R0, 0x1, RZ, 0xc0, !PT ;  /* 0x0000000100007812 */ /* 0x000fe800078ec0ff */
[----:B------:R-:W-:Y:S04]  /*5da0*/  ISETP.NE.U32.AND P5, PT, R0, 0x1, PT ;  /* 0x000000010000780c */ /* 0x000fe80003fa5070 */
[----:B------:R-:W-:Y:S01]  /*5db0*/  P2R R181, PR, RZ, 0x20 ;  /* 0x00000020ffb57803 */ /* 0x000fe20000000000 */
[----:B------:R2:W4:Y:S01]  /*5dc0*/  SYNCS.PHASECHK.TRANS64.TRYWAIT P0, [R177+URZ+0xc0], R4 ;  /* 0x0000c004b10075a7 */ /* 0x00052200080011ff */
[----:B-1----:R-:W-:Y:S01]  /*5dd0*/  @P6 SEL R180, RZ, 0x1, !P1 ;  /* 0x00000001ffb46807 */ /* 0x002fe20004800000 */
[----:B--2---:R-:W-:Y:S06]  /*5de0*/  @!P6 BRA `(.L_x_97) ;  /* 0x00000000009ce947 */ /* 0x004fec0003800000 */
[----:B------:R-:W-:Y:S01]  /*5df0*/  @P5 IMAD R7, R166, 0x2000, R171 ;  /* 0x00002000a6075824 */ /* 0x000fe200078e02ab */
[----:B------:R-:W1:Y:S01]  /*5e00*/  S2R R0, SR_CgaCtaId ;  /* 0x0000000000007919 */ /* 0x000e620000008800 */
[----:B------:R-:W-:Y:S01]  /*5e10*/  ISETP.NE.AND P1, PT, R180, RZ, PT ;  /* 0x000000ffb400720c */ /* 0x000fe20003f25270 */
[----:B------:R-:W-:Y:S01]  /*5e20*/  BSSY B0, `(.L_x_98) ;  /* 0x0000010000007945 */ /* 0x000fe20003800000 */
[--C-:B------:R-:W-:Y:S01]  /*5e30*/  @P5 IMAD R8, R172, -0x10, R7.reuse ;  /* 0xfffffff0ac085824 */ /* 0x100fe200078e0207 */
[----:B------:R-:W-:Y:S01]  /*5e40*/  CS2R R142, SRZ ;  /* 0x00000000008e7805 */ /* 0x000fe2000001ff00 */
[----:B------:R-:W-:Y:S01]  /*5e50*/  @P5 IMAD R6, R170, -0x10, R7 ;  /* 0xfffffff0aa065824 */ /* 0x000fe200078e0207 */
[----:B------:R-:W-:Y:S01]  /*5e60*/  CS2R R140, SRZ ;  /* 0x00000000008c7805 */ /* 0x000fe2000001ff00 */
[----:B------:R-:W-:Y:S01]  /*5e70*/  @P5 IMAD R5, R169, 0x10, R8 ;  /* 0x00000010a9055824 */ /* 0x000fe200078e0208 */
[----:B------:R-:W-:Y:S02]  /*5e80*/  CS2R R150, SRZ ;  /* 0x0000000000967805 */ /* 0x000fe4000001ff00 */
[----:B------:R-:W-:Y:S02]  /*5e90*/  CS2R R148, SRZ ;  /* 0x0000000000947805 */ /* 0x000fe4000001ff00 */
[----:B------:R-:W-:Y:S02]  /*5ea0*/  CS2R R146, SRZ ;  /* 0x0000000000927805 */ /* 0x000fe4000001ff00 */
[----:B------:R-:W-:Y:S02]  /*5eb0*/  CS2R R144, SRZ ;  /* 0x0000000000907805 */ /* 0x000fe4000001ff00 */
[----:B------:R-:W-:Y:S02]  /*5ec0*/  CS2R R154, SRZ ;  /* 0x00000000009a7805 */ /* 0x000fe4000001ff00 */
[----:B------:R-:W-:Y:S01]  /*5ed0*/  CS2R R152, SRZ ;  /* 0x0000000000987805 */ /* 0x000fe2000001ff00 */
[----:B------:R-:W-:Y:S06]  /*5ee0*/  @P1 BRA `(.L_x_99) ;  /* 0x00000000000c1947 */ /* 0x000fec0003800000 */
[----:B------:R-:W-:Y:S04]  /*5ef0*/  SHF.L.U32 R2, R165, 0x1f, RZ ;  /* 0x0000001fa5027819 */ /* 0x000fe800000006ff */
[----:B------:R-:W2:Y:S02]  /*5f00*/  SYNCS.PHASECHK.TRANS64.TRYWAIT P1, [R3+URZ+0x50], R2 ;  /* 0x00005002030075a7 */ /* 0x000ea400080211ff */
[----:B--2---:R-:W-:Y:S05]  /*5f10*/  @!P1 BRA `(.L_x_100) ;  /* 0x0000006000509947 */ /* 0x004fea0003800000 */
.L_x_99:
[----:B------:R-:W-:Y:S05]  /*5f20*/  BSYNC B0 ;  /* 0x0000000000007941 */ /* 0x000fea0003800000 */
.L_x_98:
[----:B------:R-:W-:Y:S01]  /*5f30*/  ISETP.NE.AND P1, PT, R181, RZ, PT ;  /* 0x000000ffb500720c */ /* 0x000fe20003f25270 */
[----:B--2---:R-:W-:Y:S02]  /*5f40*/  VIADD R3, R3, 0x70 ;  /* 0x0000007003037836 */ /* 0x004fe40000000000 */
[----:B------:R-:W-:Y:S03]  /*5f50*/  VIADD R166, R166, 0x1 ;  /* 0x00000001a6a67836 */ /* 0x000fe60000000000 */
[----:B-1----:R-:W-:Y:S07]  /*5f60*/  PRMT R0, R0, 0x654, R3 ;  /* 0x0000065400007816 */ /* 0x002fee0000000003 */
[----:B------:R1:W2:Y:S04]  /*5f70*/  @P1 LDS.128 R140, [R7] ;  /* 0x00000000078c1984 */ /* 0x0002a80000000c00 */
[----:B------:R1:W1:Y:S04]  /*5f80*/  @P1 LDS.128 R148, [R6+0x20] ;  /* 0x0000200006941984 */ /* 0x0002680000000c00 */
[----:B------:R1:W1:Y:S04]  /*5f90*/  @P1 LDS.128 R144, [R8+0x10] ;  /* 0x0000100008901984 */ /* 0x0002680000000c00 */
[----:B------:R1:W1:Y:S01]  /*5fa0*/  @P1 LDS.128 R152, [R5+0x10] ;  /* 0x0000100005981984 */ /* 0x0002620000000c00 */
[C---:B------:R-:W-:Y:S01]  /*5fb0*/  ISETP.NE.AND P1, PT, R166.reuse, 0x4, PT ;  /* 0x00000004a600780c */ /* 0x040fe20003f25270 */
[----:B------:R-:W-:Y:S01]  /*5fc0*/  @!PT LDS RZ, [RZ] ;  /* 0x00000000fffff984 */ /* 0x000fe20000000800 */
[----:B------:R-:W-:Y:S01]  /*5fd0*/  @!PT LDS RZ, [RZ] ;  /* 0x00000000fffff984 */ /* 0x000fe20000000800 */
[----:B------:R-:W-:Y:S01]  /*5fe0*/  @!PT LDS RZ, [RZ] ;  /* 0x00000000fffff984 */ /* 0x000fe20000000800 */
[----:B------:R-:W-:Y:S01]  /*5ff0*/  @!PT LDS RZ, [RZ] ;  /* 0x00000000fffff984 */ /* 0x000fe20000000800 */
[----:B------:R5:W-:Y:S06]  /*6000*/  MEMBAR.ALL.CTA ;  /* 0x0000000000007992 */ /* 0x000bec0000008000 */
[----:B-----5:R-:W5:Y:S01]  /*6010*/  FENCE.VIEW.ASYNC.S ;  /* 0x00000000000073c6 */ /* 0x020f620000000000 */
[----:B------:R-:W-:Y:S01]  /*6020*/  SEL R166, R166, RZ, P1 ;  /* 0x000000ffa6a67207 */ /* 0x000fe20000800000 */
[----:B-----5:R5:W-:Y:S02]  /*6030*/  SYNCS.ARRIVE.TRANS64.RED.A1T0 RZ, [R0+URZ], RZ ;  /* 0x000000ff00ff79a7 */ /* 0x020be400081004ff */
[----:B-----5:R-:W-:Y:S04]  /*6040*/  SEL R0, RZ, 0x1, P1 ;  /* 0x00000001ff007807 */ /* 0x020fe80000800000 */
[----:B--2---:R-:W-:Y:S02]  /*6050*/  LOP3.LUT R165, R165, R0, RZ, 0x3c, !PT ;  /* 0x00000000a5a57212 */ /* 0x004fe400078e3cff */
.L_x_97:
[----:B------:R-:W-:Y:S05]  /*6060*/  BSYNC B1 ;  /* 0x0000000000017941 */ /* 0x000fea0003800000 */
.L_x_96:
[----:B------:R-:W-:Y:S04]  /*6070*/  SHF.R.U32.HI R0, RZ, 0x15, R71 ;  /* 0x00000015ff007819 */ /* 0x000fe80000011647 */
[----:B------:R-:W-:Y:S01]  /*6080*/  LOP3.LUT P1, RZ, R0, 0x3, R159, 0x48, !PT ;  /* 0x0000000300ff7812 */ /* 0x000fe2000782489f */
[----:B------:R-:W-:Y:S01]  /*6090*/  @!UPT UIADD3 URZ, UPT, UPT, URZ, URZ, URZ ;  /* 0x000000fffffff290 */ /* 0x000fe2000fffe0ff */
[----:B----4-:R-:W-:Y:S11]  /*60a0*/  @P0 BRA `(.L_x_101) ;  /* 0x0000000000080947 */ /* 0x010ff60003800000 */
[----:B------:R-:W2:Y:S02]  /*60b0*/  SYNCS.PHASECHK.TRANS64.TRYWAIT P0, [R177+URZ+0xc0], R4 ;  /* 0x0000c004b10075a7 */ /* 0x000ea400080011ff */
[----:B--2---:R-:W-:Y:S05]  /*60c0*/  @!P0 BRA `(.L_x_102) ;  /* 0x0000005c00f88947 */ /* 0x004fea0003800000 */
.L_x_101:
[----:B------:R-:W-:Y:S04]  /*60d0*/  BSSY.RECONVERGENT B6, `(.L_x_103) ;  /* 0x0000012000067945 */ /* 0x000fe80003800200 */
[----:B------:R-:W-:Y:S05]  /*60e0*/  @!P1 BRA `(.L_x_104) ;  /* 0x0000000000409947 */ /* 0x000fea0003800000 */
[----:B------:R-:W4:Y:S01]  /*60f0*/  LDCU.64 UR8, c[0x4][0x78] ;  /* 0x01000f00ff0877ac */ /* 0x000f220008000a00 */
[----:B------:R-:W-:Y:S01]  /*6100*/  MOV R3, 0x0 ;  /* 0x0000000000037802 */ /* 0x000fe20000000f00 */
[----:B------:R-:W-:Y:S02]  /*6110*/  HFMA2 R12, -RZ, RZ, 0, 5.9604644775390625e-08 ;  /* 0x00000001ff0c7431 */ /* 0x000fe400000001ff */
[----:B-1----:R-:W-:Y:S02]  /*6120*/  IMAD.MOV.U32 R8, RZ, RZ, 0x192 ;  /* 0x00000192ff087424 */ /* 0x002fe400078e00ff */
[----:B------:R-:W-:Y:S01]  /*6130*/  IMAD.MOV.U32 R13, RZ, RZ, RZ ;  /* 0x000000ffff0d7224 */ /* 0x000fe200078e00ff */
[----:B------:R-:W1:Y:S01]  /*6140*/  LDCU.64 UR6, c[0x4][0x80] ;  /* 0x01001000ff0677ac */ /* 0x000e620008000a00 */
[----:B------:R-:W3:Y:S01]  /*6150*/  LDC.64 R2, c[0x4][R3] ;  /* 0x0100000003027b82 */ /* 0x000ee20000000a00 */
[----:B------:R-:W5:Y:S01]  /*6160*/  LDCU.64 UR4, c[0x4][0x18] ;  /* 0x01000300ff0477ac */ /* 0x000f620008000a00 */
[----:B----4-:R-:W-:Y:S01]  /*6170*/  MOV R5, UR9 ;  /* 0x0000000900057c02 */ /* 0x010fe20008000f00 */
[----:B--2---:R-:W-:Y:S01]  /*6180*/  IMAD.U32 R4, RZ, RZ, UR8 ;  /* 0x00000008ff047e24 */ /* 0x004fe2000f8e00ff */
[----:B-1----:R-:W-:Y:S01]  /*6190*/  MOV R7, UR7 ;  /* 0x0000000700077c02 */ /* 0x002fe20008000f00 */
[----:B------:R-:W-:Y:S01]  /*61a0*/  IMAD.U32 R6, RZ, RZ, UR6 ;  /* 0x00000006ff067e24 */ /* 0x000fe2000f8e00ff */
[----:B-----5:R-:W-:Y:S01]  /*61b0*/  MOV R11, UR5 ;  /* 0x00000005000b7c02 */ /* 0x020fe20008000f00 */
[----:B------:R-:W-:Y:S02]  /*61c0*/  IMAD.U32 R10, RZ, RZ, UR4 ;  /* 0x00000004ff0a7e24 */ /* 0x000fe4000f8e00ff */
[----:B------:R-:W-:Y:S07]  /*61d0*/  LEPC R20, `(.L_x_104) ;  /* 0x000000001014794e */ /* 0x000fee0000000000 */
[----:B---3--:R-:W-:Y:S05]  /*61e0*/  CALL.ABS.NOINC R2 ;  /* 0x0000000002007343 */ /* 0x008fea0003c00000 */
.L_x_104:
[----:B------:R-:W-:Y:S05]  /*61f0*/  BSYNC.RECONVERGENT B6 ;  /* 0x0000000000067941 */ /* 0x000fea0003800200 */
.L_x_103:
[-C--:B------:R-:W-:Y:S01]  /*6200*/  F2FP.F16.E5M2.UNPACK_B R74, R140.reuse ;  /* 0x0000008cff4a723e */ /* 0x080fe200020004ff */
[----:B------:R-:W-:Y:S05]  /*6210*/  WARPSYNC.ALL ;  /* 0x0000000000007948 */ /* 0x000fea0003800000 */
[----:B------:R-:W-:Y:S01]  /*6220*/  R2UR UR4, R71 ;  /* 0x00000000470472ca */ /* 0x000fe200000e0000 */
[--C-:B------:R-:W-:Y:S01]  /*6230*/  HADD2.F32 R72, -RZ, R74.reuse.H0_H0 ;  /* 0x2000004aff487230 */ /* 0x100fe20000004100 */
[----:B------:R-:W-:Y:S01]  /*6240*/  F2FP.F16.E5M2.UNPACK_B R76, R140.H1 ;  /* 0x0000008cff4c723e */ /* 0x000fe200030004ff */
[----:B------:R-:W-:Y:S01]  /*6250*/  HADD2.F32 R75, -RZ, R74.H1_H1 ;  /* 0x3000004aff4b7230 */ /* 0x000fe20000004100 */
[-C--:B------:R-:W-:Y:S01]  /*6260*/  F2FP.F16.E5M2.UNPACK_B R78, R141.reuse ;  /* 0x0000008dff4e723e */ /* 0x080fe200020004ff */
[----:B------:R-:W-:Y:S01]  /*6270*/  BSSY.RECONVERGENT B0, `(.L_x_105) ;  /* 0x000011d000007945 */ /* 0x000fe20003800200 */
[----:B------:R-:W-:Y:S01]  /*6280*/  F2FP.F16.E5M2.UNPACK_B R80, R141.H1 ;  /* 0x0000008dff50723e */ /* 0x000fe200030004ff */
[----:B------:R-:W-:Y:S01]  /*6290*/  HADD2.F32 R74, -RZ, R76.H0_H0 ;  /* 0x2000004cff4a7230 */ /* 0x000fe20000004100 */
[-C--:B------:R-:W-:Y:S01]  /*62a0*/  F2FP.F16.E5M2.UNPACK_B R82, R142.reuse ;  /* 0x0000008eff52723e */ /* 0x080fe200020004ff */
[--C-:B------:R-:W-:Y:S01]  /*62b0*/  HADD2.F32 R77, -RZ, R78.reuse.H0_H0 ;  /* 0x2000004eff4d7230 */ /* 0x100fe20000004100 */
[----:B------:R-:W-:Y:S01]  /*62c0*/  F2FP.F16.E5M2.UNPACK_B R84, R142.H1 ;  /* 0x0000008eff54723e */ /* 0x000fe200030004ff */
[----:B------:R-:W-:Y:S01]  /*62d0*/  HADD2.F32 R78, -RZ, R78.H1_H1 ;  /* 0x3000004eff4e7230 */ /* 0x000fe20000004100 */
[-C--:B------:R-:W-:Y:S01]  /*62e0*/  F2FP.F16.E5M2.UNPACK_B R86, R143.reuse ;  /* 0x0000008fff56723e */ /* 0x080fe200020004ff */
[----:B-12---:R-:W3:Y:S01]  /*62f0*/  LDTM.x64 R4, tmem[UR4] ;  /* 0x00000004000479ee */ /* 0x006ee20008340000 */
[----:B------:R-:W-:Y:S01]  /*6300*/  F2FP.F16.E5M2.UNPACK_B R88, R143.H1 ;  /* 0x0000008fff58723e */ /* 0x000fe200030004ff */
[----:B------:R-:W-:Y:S01]  /*6310*/  HADD2.F32 R76, -RZ, R76.H1_H1 ;  /* 0x3000004cff4c7230 */ /* 0x000fe20000004100 */
[-C--:B------:R-:W-:Y:S01]  /*6320*/  F2FP.F16.E5M2.UNPACK_B R90, R144.reuse ;  /* 0x00000090ff5a723e */ /* 0x080fe200020004ff */
[----:B------:R-:W-:Y:S01]  /*6330*/  HADD2.F32 R79, -RZ, R80.H0_H0 ;  /* 0x20000050ff4f7230 */ /* 0x000fe20000004100 */
[----:B------:R-:W-:Y:S01]  /*6340*/  F2FP.F16.E5M2.UNPACK_B R92, R144.H1 ;  /* 0x00000090ff5c723e */ /* 0x000fe200030004ff */
[--C-:B------:R-:W-:Y:S01]  /*6350*/  HADD2.F32 R81, -RZ, R82.reuse.H0_H0 ;  /* 0x20000052ff517230 */ /* 0x100fe20000004100 */
[----:B------:R-:W-:Y:S01]  /*6360*/  SHF.L.U32 R182, R164, 0x4, RZ ;  /* 0x00000004a4b67819 */ /* 0x000fe200000006ff */
[----:B------:R-:W-:Y:S01]  /*6370*/  HADD2.F32 R82, -RZ, R82.H1_H1 ;  /* 0x30000052ff527230 */ /* 0x000fe20000004100 */
[----:B------:R-:W-:Y:S01]  /*6380*/  SHF.L.U32 R188, R163, 0x4, RZ ;  /* 0x00000004a3bc7819 */ /* 0x000fe200000006ff */
[--C-:B------:R-:W-:Y:S01]  /*6390*/  HADD2.F32 R85, -RZ, R86.reuse.H0_H0 ;  /* 0x20000056ff557230 */ /* 0x100fe20000004100 */
[----:B------:R-:W-:Y:S01]  /*63a0*/  IADD3 R176, PT, PT, R171, R182, RZ ;  /* 0x000000b6abb07210 */ /* 0x000fe20007ffe0ff */
[----:B------:R-:W-:Y:S01]  /*63b0*/  HADD2.F32 R86, -RZ, R86.H1_H1 ;  /* 0x30000056ff567230 */ /* 0x000fe20000004100 */
[----:B------:R-:W-:Y:S01]  /*63c0*/  SHF.L.U32 R183, R169, 0x4, RZ ;  /* 0x00000004a9b77819 */ /* 0x000fe200000006ff */
[--C-:B------:R-:W-:Y:S01]  /*63d0*/  HADD2.F32 R89, -RZ, R90.reuse.H0_H0 ;  /* 0x2000005aff597230 */ /* 0x100fe20000004100 */
[----:B------:R-:W-:Y:S01]  /*63e0*/  F2FP.F16.E5M2.UNPACK_B R94, R145 ;  /* 0x00000091ff5e723e */ /* 0x000fe200020004ff */
[----:B------:R-:W-:Y:S01]  /*63f0*/  HADD2.F32 R90, -RZ, R90.H1_H1 ;  /* 0x3000005aff5a7230 */ /* 0x000fe20000004100 */
[----:B------:R-:W-:Y:S01]  /*6400*/  IADD3 R178, PT, PT, R183, R176, RZ ;  /* 0x000000b0b7b27210 */ /* 0x000fe20007ffe0ff */
[----:B------:R-:W-:Y:S01]  /*6410*/  HADD2.F32 R80, -RZ, R80.H1_H1 ;  /* 0x30000050ff507230 */ /* 0x000fe20000004100 */
[----:B------:R-:W-:Y:S01]  /*6420*/  F2FP.F16.E5M2.UNPACK_B R98, R146 ;  /* 0x00000092ff62723e */ /* 0x000fe200020004ff */
[--C-:B------:R-:W-:Y:S01]  /*6430*/  HADD2.F32 R93, -RZ, R94.reuse.H0_H0 ;  /* 0x2000005eff5d7230 */ /* 0x100fe20000004100 */
[----:B------:R-:W-:Y:S01]  /*6440*/  F2FP.F16.E5M2.UNPACK_B R102, R147 ;  /* 0x00000093ff66723e */ /* 0x000fe200020004ff */
[----:B------:R-:W-:Y:S01]  /*6450*/  HADD2.F32 R94, -RZ, R94.H1_H1 ;  /* 0x3000005eff5e7230 */ /* 0x000fe20000004100 */
[----:B------:R-:W-:Y:S01]  /*6460*/  F2FP.F16.E5M2.UNPACK_B R106, R148 ;  /* 0x00000094ff6a723e */ /* 0x000fe200020004ff */
[C---:B---3--:R-:W-:Y:S01]  /*6470*/  FMUL R0, R70.reuse, R4 ;  /* 0x0000000446007220 */ /* 0x048fe20000400000 */
[C---:B------:R-:W-:Y:S01]  /*6480*/  FMUL R2, R70.reuse, R5 ;  /* 0x0000000546027220 */ /* 0x040fe20000400000 */
[C---:B------:R-:W-:Y:S01]  /*6490*/  FMUL R4, R70.reuse, R8 ;  /* 0x0000000846047220 */ /* 0x040fe20000400000 */
[C---:B------:R-:W-:Y:S01]  /*64a0*/  FMUL R5, R70.reuse, R9 ;  /* 0x0000000946057220 */ /* 0x040fe20000400000 */
[C---:B------:R-:W-:Y:S01]  /*64b0*/  FFMA R0, R73.reuse, R72, R0 ;  /* 0x0000004849007223 */ /* 0x040fe20000000000 */
[C---:B------:R-:W-:Y:S01]  /*64c0*/  FFMA R2, R73.reuse, R75, R2 ;  /* 0x0000004b49027223 */ /* 0x040fe20000000002 */
[C---:B------:R-:W-:Y:S01]  /*64d0*/  FMUL R8, R70.reuse, R12 ;  /* 0x0000000c46087220 */ /* 0x040fe20000400000 */
[C---:B------:R-:W-:Y:S01]  /*64e0*/  FMUL R9, R70.reuse, R13 ;  /* 0x0000000d46097220 */ /* 0x040fe20000400000 */
[C---:B------:R-:W-:Y:S01]  /*64f0*/  FMUL R12, R70.reuse, R16 ;  /* 0x00000010460c7220 */ /* 0x040fe20000400000 */
[C---:B------:R-:W-:Y:S01]  /*6500*/  FMUL R13, R70.reuse, R17 ;  /* 0x00000011460d7220 */ /* 0x040fe20000400000 */
[C---:B------:R-:W-:Y:S01]  /*6510*/  FMUL R16, R70.reuse, R20 ;  /* 0x0000001446107220 */ /* 0x040fe20000400000 */
[C---:B------:R-:W-:Y:S01]  /*6520*/  FMUL R17, R70.reuse, R21 ;  /* 0x0000001546117220 */ /* 0x040fe20000400000 */
[C---:B------:R-:W-:Y:S01]  /*6530*/  FMUL R20, R70.reuse, R24 ;  /* 0x0000001846147220 */ /* 0x040fe20000400000 */
[C---:B------:R-:W-:Y:S01]  /*6540*/  FMUL R21, R70.reuse, R25 ;  /* 0x0000001946157220 */ /* 0x040fe20000400000 */
[--C-:B------:R-:W-:Y:S02]  /*6550*/  HADD2.F32 R97, -RZ, R98.reuse.H0_H0 ;  /* 0x20000062ff617230 */ /* 0x100fe40000004100 */
[C---:B------:R-:W-:Y:S01]  /*6560*/  FMUL R24, R70.reuse, R28 ;  /* 0x0000001c46187220 */ /* 0x040fe20000400000 */
[----:B------:R-:W-:Y:S02]  /*6570*/  HADD2.F32 R98, -RZ, R98.H1_H1 ;  /* 0x30000062ff627230 */ /* 0x000fe40000004100 */
[C---:B------:R-:W-:Y:S01]  /*6580*/  FMUL R25, R70.reuse, R29 ;  /* 0x0000001d46197220 */ /* 0x040fe20000400000 */
[--C-:B------:R-:W-:Y:S02]  /*6590*/  HADD2.F32 R101, -RZ, R102.reuse.H0_H0 ;  /* 0x20000066ff657230 */ /* 0x100fe40000004100 */
[C---:B------:R-:W-:Y:S01]  /*65a0*/  FMUL R28, R70.reuse, R32 ;  /* 0x00000020461c7220 */ /* 0x040fe20000400000 */
[----:B------:R-:W-:Y:S02]  /*65b0*/  HADD2.F32 R102, -RZ, R102.H1_H1 ;  /* 0x30000066ff667230 */ /* 0x000fe40000004100 */
[C---:B------:R-:W-:Y:S01]  /*65c0*/  FMUL R29, R70.reuse, R33 ;  /* 0x00000021461d7220 */ /* 0x040fe20000400000 */
[--C-:B------:R-:W-:Y:S02]  /*65d0*/  HADD2.F32 R105, -RZ, R106.reuse.H0_H0 ;  /* 0x2000006aff697230 */ /* 0x100fe40000004100 */
[C---:B------:R-:W-:Y:S01]  /*65e0*/  FMUL R32, R70.reuse, R36 ;  /* 0x0000002446207220 */ /* 0x040fe20000400000 */
[----:B------:R-:W-:Y:S01]  /*65f0*/  F2FP.F16.E5M2.UNPACK_B R96, R145.H1 ;  /* 0x00000091ff60723e */ /* 0x000fe200030004ff */
[----:B------:R-:W-:Y:S02]  /*6600*/  HADD2.F32 R106, -RZ, R106.H1_H1 ;  /* 0x3000006aff6a7230 */ /* 0x000fe40000004100 */
[C---:B------:R-:W-:Y:S01]  /*6610*/  FMUL R33, R70.reuse, R37 ;  /* 0x0000002546217220 */ /* 0x040fe20000400000 */
[C---:B------:R-:W-:Y:S01]  /*6620*/  FMUL R36, R70.reuse, R40 ;  /* 0x0000002846247220 */ /* 0x040fe20000400000 */
[----:B------:R-:W-:Y:S01]  /*6630*/  F2FP.F16.E5M2.UNPACK_B R100, R146.H1 ;  /* 0x00000092ff64723e */ /* 0x000fe200030004ff */
        /* <DEDUP_REMOVED lines=8> */
[----:B------:R-:W-:Y:S01]  /*66c0*/  F2FP.F16.E5M2.UNPACK_B R110, R149 ;  /* 0x00000095ff6e723e */ /* 0x000fe200020004ff */
[C---:B------:R-:W-:Y:S01]  /*66d0*/  FMUL R49, R70.reuse, R53 ;  /* 0x0000003546317220 */ /* 0x040fe20000400000 */
[C---:B------:R-:W-:Y:S01]  /*66e0*/  FMUL R52, R70.reuse, R56 ;  /* 0x0000003846347220 */ /* 0x040fe20000400000 */
[----:B------:R-:W-:Y:S01]  /*66f0*/  F2FP.F16.E5M2.UNPACK_B R112, R149.H1 ;  /* 0x00000095ff70723e */ /* 0x000fe200030004ff */
[C---:B------:R-:W-:Y:S01]  /*6700*/  FMUL R53, R70.reuse, R57 ;  /* 0x0000003946357220 */ /* 0x040fe20000400000 */
[--C-:B------:R-:W-:Y:S02]  /*6710*/  HADD2.F32 R109, -RZ, R110.reuse.H0_H0 ;  /* 0x2000006eff6d7230 */ /* 0x100fe40000004100 */
[C---:B------:R-:W-:Y:S01]  /*6720*/  FMUL R56, R70.reuse, R60 ;  /* 0x0000003c46387220 */ /* 0x040fe20000400000 */
[----:B------:R-:W-:Y:S01]  /*6730*/  F2FP.F16.E5M2.UNPACK_B R114, R150 ;  /* 0x00000096ff72723e */ /* 0x000fe200020004ff */
[----:B------:R-:W-:Y:S02]  /*6740*/  HADD2.F32 R110, -RZ, R110.H1_H1 ;  /* 0x3000006eff6e7230 */ /* 0x000fe40000004100 */
[C---:B------:R-:W-:Y:S01]  /*6750*/  FMUL R57, R70.reuse, R61 ;  /* 0x0000003d46397220 */ /* 0x040fe20000400000 */
[C---:B------:R-:W-:Y:S01]  /*6760*/  FMUL R60, R70.reuse, R64 ;  /* 0x00000040463c7220 */ /* 0x040fe20000400000 */
[----:B------:R-:W-:Y:S01]  /*6770*/  F2FP.F16.E5M2.UNPACK_B R116, R150.H1 ;  /* 0x00000096ff74723e */ /* 0x000fe200030004ff */
[--C-:B------:R-:W-:Y:S02]  /*6780*/  HADD2.F32 R113, -RZ, R114.reuse.H0_H0 ;  /* 0x20000072ff717230 */ /* 0x100fe40000004100 */
[C---:B------:R-:W-:Y:S01]  /*6790*/  FMUL R61, R70.reuse, R65 ;  /* 0x00000041463d7220 */ /* 0x040fe20000400000 */
[----:B------:R-:W-:Y:S02]  /*67a0*/  HADD2.F32 R114, -RZ, R114.H1_H1 ;  /* 0x30000072ff727230 */ /* 0x000fe40000004100 */
[C---:B------:R-:W-:Y:S01]  /*67b0*/  FMUL R3, R70.reuse, R6 ;  /* 0x0000000646037220 */ /* 0x040fe20000400000 */
[----:B------:R-:W-:Y:S01]  /*67c0*/  F2FP.F16.E5M2.UNPACK_B R118, R151 ;  /* 0x00000097ff76723e */ /* 0x000fe200020004ff */
[C---:B------:R-:W-:Y:S01]  /*67d0*/  FMUL R7, R70.reuse, R7 ;  /* 0x0000000746077220 */ /* 0x040fe20000400000 */
[C---:B------:R-:W-:Y:S01]  /*67e0*/  FMUL R6, R70.reuse, R10 ;  /* 0x0000000a46067220 */ /* 0x040fe20000400000 */
[----:B------:R-:W-:Y:S01]  /*67f0*/  F2FP.F16.E5M2.UNPACK_B R120, R151.H1 ;  /* 0x00000097ff78723e */ /* 0x000fe200030004ff */
[C---:B------:R-:W-:Y:S01]  /*6800*/  FFMA R3, R73.reuse, R74, R3 ;  /* 0x0000004a49037223 */ /* 0x040fe20000000003 */
[C---:B------:R-:W-:Y:S01]  /*6810*/  FFMA R7, R73.reuse, R76, R7 ;  /* 0x0000004c49077223 */ /* 0x040fe20000000007 */
[----:B------:R-:W-:Y:S01]  /*6820*/  F2FP.F16.E5M2.UNPACK_B R122, R152 ;  /* 0x00000098ff7a723e */ /* 0x000fe200020004ff */
[C---:B------:R-:W-:Y:S01]  /*6830*/  FFMA R4, R73.reuse, R77, R4 ;  /* 0x0000004d49047223 */ /* 0x040fe20000000004 */
[C---:B------:R-:W-:Y:S01]  /*6840*/  FFMA R5, R73.reuse, R78, R5 ;  /* 0x0000004e49057223 */ /* 0x040fe20000000005 */
[----:B------:R-:W-:Y:S01]  /*6850*/  F2FP.F16.E5M2.UNPACK_B R124, R152.H1 ;  /* 0x00000098ff7c723e */ /* 0x000fe200030004ff */
[----:B------:R-:W-:Y:S01]  /*6860*/  FFMA R6, R73, R79, R6 ;  /* 0x0000004f49067223 */ /* 0x000fe20000000006 */
[----:B------:R-:W-:Y:S01]  /*6870*/  F2FP.SATFINITE.E5M2.F32.PACK_AB_MERGE_C R179, R7, R3, RZ ;  /* 0x0000000307b3723e */ /* 0x000fe200048060ff */
[----:B------:R-:W-:Y:S02]  /*6880*/  HADD2.F32 R117, -RZ, R118.H0_H0 ;  /* 0x20000076ff757230 */ /* 0x000fe40000004100 */
[----:B------:R-:W-:Y:S01]  /*6890*/  FMUL R11, R70, R11 ;  /* 0x0000000b460b7220 */ /* 0x000fe20000400000 */
[----:B------:R-:W-:Y:S01]  /*68a0*/  HADD2.F32 R83, -RZ, R84.H0_H0 ;  /* 0x20000054ff537230 */ /* 0x000fe20000004100 */
[----:B------:R-:W-:Y:S01]  /*68b0*/  F2FP.SATFINITE.E5M2.F32.PACK_AB_MERGE_C R184, R2, R0, R179 ;  /* 0x0000000002b8723e */ /* 0x000fe200048060b3 */
[----:B------:R-:W-:Y:S01]  /*68c0*/  HADD2.F32 R118, -RZ, R118.H1_H1 ;  /* 0x30000076ff767230 */ /* 0x000fe20000004100 */
[----:B------:R-:W-:Y:S01]  /*68d0*/  IADD3 R179, PT, PT, R171, R188, RZ ;  /* 0x000000bcabb37210 */ /* 0x000fe20007ffe0ff */
[C---:B------:R-:W-:Y:S01]  /*68e0*/  FFMA R11, R73.reuse, R80, R11 ;  /* 0x00000050490b7223 */ /* 0x040fe2000000000b */
[C---:B------:R-:W-:Y:S01]  /*68f0*/  FFMA R8, R73.reuse, R81, R8 ;  /* 0x0000005149087223 */ /* 0x040fe20000000008 */
[----:B------:R-:W-:Y:S01]  /*6900*/  FFMA R9, R73, R82, R9 ;  /* 0x0000005249097223 */ /* 0x000fe20000000009 */
[----:B------:R-:W-:Y:S02]  /*6910*/  HADD2.F32 R121, -RZ, R122.H0_H0 ;  /* 0x2000007aff797230 */ /* 0x000fe40000004100 */
[C---:B------:R-:W-:Y:S01]  /*6920*/  FMUL R10, R70.reuse, R14 ;  /* 0x0000000e460a7220 */ /* 0x040fe20000400000 */
[----:B------:R-:W-:Y:S01]  /*6930*/  HADD2.F32 R84, -RZ, R84.H1_H1 ;  /* 0x30000054ff547230 */ /* 0x000fe20000004100 */
[----:B------:R-:W-:Y:S01]  /*6940*/  F2FP.SATFINITE.E5M2.F32.PACK_AB_MERGE_C R185, R11, R6, RZ ;  /* 0x000000060bb9723e */ /* 0x000fe200048060ff */
[----:B------:R-:W-:Y:S02]  /*6950*/  HADD2.F32 R122, -RZ, R122.H1_H1 ;  /* 0x3000007aff7a7230 */ /* 0x000fe40000004100 */
[----:B------:R-:W-:Y:S01]  /*6960*/  FFMA R10, R73, R83, R10 ;  /* 0x00000053490a7223 */ /* 0x000fe2000000000a */
[C---:B------:R-:W-:Y:S01]  /*6970*/  FMUL R15, R70.reuse, R15 ;  /* 0x0000000f460f7220 */ /* 0x040fe20000400000 */
[--C-:B------:R-:W-:Y:S01]  /*6980*/  HADD2.F32 R87, -RZ, R88.reuse.H0_H0 ;  /* 0x20000058ff577230 */ /* 0x100fe20000004100 */
[----:B------:R-:W-:Y:S01]  /*6990*/  F2FP.SATFINITE.E5M2.F32.PACK_AB_MERGE_C R185, R5, R4, R185 ;  /* 0x0000000405b9723e */ /* 0x000fe200048060b9 */
[----:B------:R-:W-:Y:S02]  /*69a0*/  HADD2.F32 R88, -RZ, R88.H1_H1 ;  /* 0x30000058ff587230 */ /* 0x000fe40000004100 */
[C---:B------:R-:W-:Y:S01]  /*69b0*/  FFMA R15, R73.reuse, R84, R15 ;  /* 0x00000054490f7223 */ /* 0x040fe2000000000f */
[C---:B------:R-:W-:Y:S01]  /*69c0*/  FFMA R12, R73.reuse, R85, R12 ;  /* 0x00000055490c7223 */ /* 0x040fe2000000000c */
[----:B------:R-:W-:Y:S01]  /*69d0*/  FFMA R13, R73, R86, R13 ;  /* 0x00000056490d7223 */ /* 0x000fe2000000000d */
[C---:B------:R-:W-:Y:S01]  /*69e0*/  FMUL R14, R70.reuse, R18 ;  /* 0x00000012460e7220 */ /* 0x040fe20000400000 */
[----:B------:R-:W-:Y:S01]  /*69f0*/  F2FP.F16.E5M2.UNPACK_B R126, R153 ;  /* 0x00000099ff7e723e */ /* 0x000fe200020004ff */
[C---:B------:R-:W-:Y:S01]  /*6a00*/  FMUL R19, R70.reuse, R19 ;  /* 0x0000001346137220 */ /* 0x040fe20000400000 */
[----:B------:R-:W-:Y:S01]  /*6a10*/  HADD2.F32 R91, -RZ, R92.H0_H0 ;  /* 0x2000005cff5b7230 */ /* 0x000fe20000004100 */
[----:B------:R-:W-:Y:S01]  /*6a20*/  F2FP.SATFINITE.E5M2.F32.PACK_AB_MERGE_C R186, R15, R10, RZ ;  /* 0x0000000a0fba723e */ /* 0x000fe200048060ff */
[C---:B------:R-:W-:Y:S01]  /*6a30*/  FFMA R14, R73.reuse, R87, R14 ;  /* 0x00000057490e7223 */ /* 0x040fe2000000000e */
[C---:B------:R-:W-:Y:S01]  /*6a40*/  FFMA R19, R73.reuse, R88, R19 ;  /* 0x0000005849137223 */ /* 0x040fe20000000013 */
[C---:B------:R-:W-:Y:S01]  /*6a50*/  FFMA R16, R73.reuse, R89, R16 ;  /* 0x0000005949107223 */ /* 0x040fe20000000010 */
[----:B------:R-:W-:Y:S01]  /*6a60*/  F2FP.F16.E5M2.UNPACK_B R128, R153.H1 ;  /* 0x00000099ff80723e */ /* 0x000fe200030004ff */
[----:B------:R-:W-:Y:S01]  /*6a70*/  FFMA R17, R73, R90, R17 ;  /* 0x0000005a49117223 */ /* 0x000fe20000000011 */
[----:B------:R-:W-:Y:S01]  /*6a80*/  F2FP.SATFINITE.E5M2.F32.PACK_AB_MERGE_C R186, R9, R8, R186 ;  /* 0x0000000809ba723e */ /* 0x000fe200048060ba */
[--C-:B------:R-:W-:Y:S01]  /*6a90*/  HADD2.F32 R125, -RZ, R126.reuse.H0_H0 ;  /* 0x2000007eff7d7230 */ /* 0x100fe20000004100 */
[----:B------:R-:W-:Y:S01]  /*6aa0*/  F2FP.SATFINITE.E5M2.F32.PACK_AB_MERGE_C R187, R19, R14, RZ ;  /* 0x0000000e13bb723e */ /* 0x000fe200048060ff */
[----:B------:R-:W-:Y:S02]  /*6ab0*/  HADD2.F32 R126, -RZ, R126.H1_H1 ;  /* 0x3000007eff7e7230 */ /* 0x000fe40000004100 */
[C---:B------:R-:W-:Y:S01]  /*6ac0*/  FMUL R18, R70.reuse, R22 ;  /* 0x0000001646127220 */ /* 0x040fe20000400000 */
[----:B------:R-:W-:Y:S01]  /*6ad0*/  HADD2.F32 R92, -RZ, R92.H1_H1 ;  /* 0x3000005cff5c7230 */ /* 0x000fe20000004100 */
[----:B------:R-:W-:Y:S01]  /*6ae0*/  F2FP.SATFINITE.E5M2.F32.PACK_AB_MERGE_C R187, R13, R12, R187 ;  /* 0x0000000c0dbb723e */ /* 0x000fe200048060bb */
[C---:B------:R-:W-:Y:S01]  /*6af0*/  FMUL R23, R70.reuse, R23 ;  /* 0x0000001746177220 */ /* 0x040fe20000400000 */
[--C-:B------:R-:W-:Y:S02]  /*6b00*/  HADD2.F32 R95, -RZ, R96.reuse.H0_H0 ;  /* 0x20000060ff5f7230 */ /* 0x100fe40000004100 */
[C---:B------:R-:W-:Y:S01]  /*6b10*/  FFMA R18, R73.reuse, R91, R18 ;  /* 0x0000005b49127223 */ /* 0x040fe20000000012 */
[----:B------:R-:W-:Y:S01]  /*6b20*/  HADD2.F32 R96, -RZ, R96.H1_H1 ;  /* 0x30000060ff607230 */ /* 0x000fe20000004100 */
[----:B------:R1:W-:Y:S01]  /*6b30*/  STS.128 [R137+UR44+0x8200], R184 ;  /* 0x008200b889007988 */ /* 0x0003e20008000c2c */
        /* <DEDUP_REMOVED lines=48> */
[----:B------:R1:W-:Y:S01]  /*6e40*/  STS.128 [R176+0x8010], R192 ;  /* 0x008010c0b0007388 */ /* 0x0003e20000000c00 */
[C---:B------:R-:W-:Y:S01]  /*6e50*/  FFMA R39, R73.reuse, R108, R39 ;  /* 0x0000006c49277223 */ /* 0x040fe20000000027 */
[C---:B------:R-:W-:Y:S01]  /*6e60*/  FFMA R36, R73.reuse, R109, R36 ;  /* 0x0000006d49247223 */ /* 0x040fe20000000024 */
[----:B------:R-:W-:Y:S01]  /*6e70*/  FFMA R37, R73, R110, R37 ;  /* 0x0000006e49257223 */ /* 0x000fe20000000025 */
[----:B------:R-:W-:Y:S01]  /*6e80*/  FMUL R38, R70, R42 ;  /* 0x0000002a46267220 */ /* 0x000fe20000400000 */
[----:B------:R-:W-:Y:S01]  /*6e90*/  ISETP.NE.AND P0, PT, R174, RZ, PT ;  /* 0x000000ffae00720c */ /* 0x000fe20003f05270 */
[C---:B------:R-:W-:Y:S01]  /*6ea0*/  FMUL R43, R70.reuse, R43 ;  /* 0x0000002b462b7220 */ /* 0x040fe20000400000 */
[--C-:B------:R-:W-:Y:S01]  /*6eb0*/  HADD2.F32 R115, -RZ, R116.reuse.H0_H0 ;  /* 0x20000074ff737230 */ /* 0x100fe20000004100 */
[----:B------:R-:W-:Y:S01]  /*6ec0*/  F2FP.SATFINITE.E5M2.F32.PACK_AB_MERGE_C R196, R39, R34, RZ ;  /* 0x0000002227c4723e */ /* 0x000fe200048060ff */
[C---:B------:R-:W-:Y:S01]  /*6ed0*/  FFMA R38, R73.reuse, R111, R38 ;  /* 0x0000006f49267223 */ /* 0x040fe20000000026 */
[C---:B------:R-:W-:Y:S01]  /*6ee0*/  FFMA R43, R73.reuse, R112, R43 ;  /* 0x00000070492b7223 */ /* 0x040fe2000000002b */
[----:B------:R-:W-:Y:S01]  /*6ef0*/  FFMA R40, R73, R113, R40 ;  /* 0x0000007149287223 */ /* 0x000fe20000000028 */
[----:B------:R-:W-:Y:S01]  /*6f00*/  F2FP.SATFINITE.E5M2.F32.PACK_AB_MERGE_C R196, R33, R32, R196 ;  /* 0x0000002021c4723e */ /* 0x000fe200048060c4 */
[----:B------:R-:W-:Y:S01]  /*6f10*/  FFMA R41, R73, R114, R41 ;  /* 0x0000007249297223 */ /* 0x000fe20000000029 */
[----:B------:R-:W-:Y:S01]  /*6f20*/  HADD2.F32 R116, -RZ, R116.H1_H1 ;  /* 0x30000074ff747230 */ /* 0x000fe20000004100 */
[----:B------:R-:W-:Y:S01]  /*6f30*/  F2FP.SATFINITE.E5M2.F32.PACK_AB_MERGE_C R197, R43, R38, RZ ;  /* 0x000000262bc5723e */ /* 0x000fe200048060ff */
[C---:B------:R-:W-:Y:S01]  /*6f40*/  FMUL R42, R70.reuse, R46 ;  /* 0x0000002e462a7220 */ /* 0x040fe20000400000 */
[C---:B------:R-:W-:Y:S01]  /*6f50*/  FMUL R47, R70.reuse, R47 ;  /* 0x0000002f462f7220 */ /* 0x040fe20000400000 */
[--C-:B------:R-:W-:Y:S01]  /*6f60*/  HADD2.F32 R119, -RZ, R120.reuse.H0_H0 ;  /* 0x20000078ff777230 */ /* 0x100fe20000004100 */
[----:B------:R-:W-:Y:S01]  /*6f70*/  F2FP.SATFINITE.E5M2.F32.PACK_AB_MERGE_C R197, R37, R36, R197 ;  /* 0x0000002425c5723e */ /* 0x000fe200048060c5 */
[C---:B------:R-:W-:Y:S01]  /*6f80*/  FFMA R42, R73.reuse, R115, R42 ;  /* 0x00000073492a7223 */ /* 0x040fe2000000002a */
[C---:B------:R-:W-:Y:S01]  /*6f90*/  FFMA R47, R73.reuse, R116, R47 ;  /* 0x00000074492f7223 */ /* 0x040fe2000000002f */
[----:B------:R-:W-:Y:S01]  /*6fa0*/  FFMA R44, R73, R117, R44 ;  /* 0x00000075492c7223 */ /* 0x000fe2000000002c */
[----:B------:R-:W-:Y:S01]  /*6fb0*/  ISETP.NE.AND P6, PT, R189, RZ, PT ;  /* 0x000000ffbd00720c */ /* 0x000fe20003fc5270 */
[----:B------:R-:W-:Y:S01]  /*6fc0*/  FFMA R45, R73, R118, R45 ;  /* 0x00000076492d7223 */ /* 0x000fe2000000002d */
[----:B------:R-:W-:Y:S01]  /*6fd0*/  HADD2.F32 R120, -RZ, R120.H1_H1 ;  /* 0x30000078ff787230 */ /* 0x000fe20000004100 */
[----:B------:R-:W-:Y:S01]  /*6fe0*/  F2FP.SATFINITE.E5M2.F32.PACK_AB_MERGE_C R198, R47, R42, RZ ;  /* 0x0000002a2fc6723e */ /* 0x000fe200048060ff */
[C---:B------:R-:W-:Y:S01]  /*6ff0*/  FMUL R46, R70.reuse, R50 ;  /* 0x00000032462e7220 */ /* 0x040fe20000400000 */
[C---:B------:R-:W-:Y:S01]  /*7000*/  FMUL R51, R70.reuse, R51 ;  /* 0x0000003346337220 */ /* 0x040fe20000400000 */
[--C-:B------:R-:W-:Y:S02]  /*7010*/  HADD2.F32 R123, -RZ, R124.reuse.H0_H0 ;  /* 0x2000007cff7b7230 */ /* 0x100fe40000004100 */
[C---:B------:R-:W-:Y:S01]  /*7020*/  FMUL R50, R70.reuse, R54 ;  /* 0x0000003646327220 */ /* 0x040fe20000400000 */
[C---:B------:R-:W-:Y:S01]  /*7030*/  FFMA R46, R73.reuse, R119, R46 ;  /* 0x00000077492e7223 */ /* 0x040fe2000000002e */
[----:B------:R-:W-:Y:S02]  /*7040*/  HADD2.F32 R124, -RZ, R124.H1_H1 ;  /* 0x3000007cff7c7230 */ /* 0x000fe40000004100 */
[C---:B------:R-:W-:Y:S01]  /*7050*/  FFMA R51, R73.reuse, R120, R51 ;  /* 0x0000007849337223 */ /* 0x040fe20000000033 */
[C---:B------:R-:W-:Y:S01]  /*7060*/  FMUL R55, R70.reuse, R55 ;  /* 0x0000003746377220 */ /* 0x040fe20000400000 */
[C---:B------:R-:W-:Y:S01]  /*7070*/  FFMA R48, R73.reuse, R121, R48 ;  /* 0x0000007949307223 */ /* 0x040fe20000000030 */
[C---:B------:R-:W-:Y:S01]  /*7080*/  FFMA R49, R73.reuse, R122, R49 ;  /* 0x0000007a49317223 */ /* 0x040fe20000000031 */
[--C-:B------:R-:W-:Y:S02]  /*7090*/  HADD2.F32 R127, -RZ, R128.reuse.H0_H0 ;  /* 0x20000080ff7f7230 */ /* 0x100fe40000004100 */
[C---:B------:R-:W-:Y:S01]  /*70a0*/  FFMA R50, R73.reuse, R123, R50 ;  /* 0x0000007b49327223 */ /* 0x040fe20000000032 */
[----:B------:R-:W-:Y:S02]  /*70b0*/  HADD2.F32 R128, -RZ, R128.H1_H1 ;  /* 0x30000080ff807230 */ /* 0x000fe40000004100 */
[C---:B------:R-:W-:Y:S01]  /*70c0*/  FMUL R54, R70.reuse, R58 ;  /* 0x0000003a46367220 */ /* 0x040fe20000400000 */
        /* <DEDUP_REMOVED lines=16> */
[----:B------:R-:W-:Y:S01]  /*71d0*/  FFMA R63, R73, R132, R63 ;  /* 0x00000084493f7223 */ /* 0x000fe2000000003f */
[----:B------:R-:W-:Y:S01]  /*71e0*/  FMUL R67, R70, R67 ;  /* 0x0000004346437220 */ /* 0x000fe20000400000 */
[----:B------:R-:W-:Y:S01]  /*71f0*/  F2FP.SATFINITE.E5M2.F32.PACK_AB_MERGE_C R199, R51, R46, RZ ;  /* 0x0000002e33c7723e */ /* 0x000fe200048060ff */
[C---:B------:R-:W-:Y:S01]  /*7200*/  FFMA R60, R73.reuse, R133, R60 ;  /* 0x00000085493c7223 */ /* 0x040fe2000000003c */
[C---:B------:R-:W-:Y:S01]  /*7210*/  FFMA R61, R73.reuse, R134, R61 ;  /* 0x00000086493d7223 */ /* 0x040fe2000000003d */
[C---:B------:R-:W-:Y:S01]  /*7220*/  FFMA R62, R73.reuse, R135, R62 ;  /* 0x00000087493e7223 */ /* 0x040fe2000000003e */
[----:B------:R-:W-:Y:S01]  /*7230*/  FFMA R67, R73, R136, R67 ;  /* 0x0000008849437223 */ /* 0x000fe20000000043 */
[----:B------:R-:W-:Y:S02]  /*7240*/  F2FP.SATFINITE.E5M2.F32.PACK_AB_MERGE_C R198, R41, R40, R198 ;  /* 0x0000002829c6723e */ /* 0x000fe400048060c6 */
[----:B------:R-:W-:Y:S02]  /*7250*/  F2FP.SATFINITE.E5M2.F32.PACK_AB_MERGE_C R199, R45, R44, R199 ;  /* 0x0000002c2dc7723e */ /* 0x000fe400048060c7 */
[----:B------:R-:W-:Y:S02]  /*7260*/  F2FP.SATFINITE.E5M2.F32.PACK_AB_MERGE_C R200, R55, R50, RZ ;  /* 0x0000003237c8723e */ /* 0x000fe400048060ff */
[----:B------:R-:W-:Y:S01]  /*7270*/  F2FP.SATFINITE.E5M2.F32.PACK_AB_MERGE_C R201, R59, R54, RZ ;  /* 0x000000363bc9723e */ /* 0x000fe200048060ff */
[----:B------:R1:W-:Y:S01]  /*7280*/  STS.128 [R179+0x8020], R196 ;  /* 0x008020c4b3007388 */ /* 0x0003e20000000c00 */
[----:B------:R-:W-:Y:S02]  /*7290*/  F2FP.SATFINITE.E5M2.F32.PACK_AB_MERGE_C R202, R63, R58, RZ ;  /* 0x0000003a3fca723e */ /* 0x000fe400048060ff */
[----:B------:R-:W-:Y:S02]  /*72a0*/  F2FP.SATFINITE.E5M2.F32.PACK_AB_MERGE_C R203, R67, R62, RZ ;  /* 0x0000003e43cb723e */ /* 0x000fe400048060ff */
[----:B------:R-:W-:Y:S02]  /*72b0*/  F2FP.SATFINITE.E5M2.F32.PACK_AB_MERGE_C R200, R49, R48, R200 ;  /* 0x0000003031c8723e */ /* 0x000fe400048060c8 */
[----:B------:R-:W-:Y:S02]  /*72c0*/  F2FP.SATFINITE.E5M2.F32.PACK_AB_MERGE_C R201, R53, R52, R201 ;  /* 0x0000003435c9723e */ /* 0x000fe400048060c9 */
[----:B------:R-:W-:Y:S02]  /*72d0*/  F2FP.SATFINITE.E5M2.F32.PACK_AB_MERGE_C R202, R57, R56, R202 ;  /* 0x0000003839ca723e */ /* 0x000fe400048060ca */
[----:B------:R-:W-:Y:S02]  /*72e0*/  F2FP.SATFINITE.E5M2.F32.PACK_AB_MERGE_C R203, R61, R60, R203 ;  /* 0x0000003c3dcb723e */ /* 0x000fe400048060cb */
[----:B------:R-:W-:Y:S02]  /*72f0*/  LEA R190, R166, UR44, 0x3 ;  /* 0x0000002ca6be7c11 */ /* 0x000fe4000f8e18ff */
[----:B------:R-:W-:Y:S01]  /*7300*/  @P6 SHF.L.U32 R191, R165, 0x1f, RZ ;  /* 0x0000001fa5bf6819 */ /* 0x000fe200000006ff */
[----:B------:R1:W-:Y:S01]  /*7310*/  STS.128 [R178+0x8010], R200 ;  /* 0x008010c8b2007388 */ /* 0x0003e20000000c00 */
[----:B------:R-:W-:Y:S01]  /*7320*/  @!PT LDS RZ, [RZ] ;  /* 0x00000000fffff984 */ /* 0x000fe20000000800 */
[----:B------:R-:W-:Y:S01]  /*7330*/  @!PT LDS RZ, [RZ] ;  /* 0x00000000fffff984 */ /* 0x000fe20000000800 */
[----:B------:R-:W-:Y:S01]  /*7340*/  @!PT LDS RZ, [RZ] ;  /* 0x00000000fffff984 */ /* 0x000fe20000000800 */
[----:B------:R-:W-:Y:S01]  /*7350*/  @!PT LDS RZ, [RZ] ;  /* 0x00000000fffff984 */ /* 0x000fe20000000800 */
[----:B------:R2:W-:Y:S07]  /*7360*/  MEMBAR.ALL.CTA ;  /* 0x0000000000007992 */ /* 0x0005ee0000008000 */
[----:B--2---:R-:W2:Y:S02]  /*7370*/  FENCE.VIEW.ASYNC.S ;  /* 0x00000000000073c6 */ /* 0x004ea40000000000 */
[----:B--2---:R-:W-:Y:S06]  /*7380*/  BAR.SYNC.DEFER_BLOCKING 0x1, 0x80 ;  /* 0x0042000000007b1d */ /* 0x004fec0000010000 */
[----:B------:R-:W-:Y:S05]  /*7390*/  @P0 BRA `(.L_x_106) ;  /* 0x0000000000280947 */ /* 0x000fea0003800000 */
[----:B------:R-:W-:Y:S01]  /*73a0*/  UIADD3 UR4, UPT, UPT, UR44, 0x8200, URZ ;  /* 0x000082002c047890 */ /* 0x000fe2000fffe0ff */
[----:B------:R-:W-:Y:S05]  /*73b0*/  UMOV UR51, UR36 ;  /* 0x0000002400337c82 */ /* 0x000fea0008000000 */
[----:B------:R-:W-:Y:S01]  /*73c0*/  MOV R173, UR4 ;  /* 0x0000000400ad7c02 */ /* 0x000fe20008000f00 */
[----:B------:R-:W-:Y:S03]  /*73d0*/  UIADD3 UR4, UP0, UPT, UR62, 0x680, URZ ;  /* 0x000006803e047890 */ /* 0x000fe6000ff1e0ff */
[----:B------:R-:W-:Y:S01]  /*73e0*/  R2UR UR48, R173 ;  /* 0x00000000ad3072ca */ /* 0x000fe200000e0000 */
[----:B------:R-:W-:Y:S11]  /*73f0*/  UIADD3.X UR5, UPT, UPT, URZ, UR63, URZ, UP0, !UPT ;  /* 0x0000003fff057290 */ /* 0x000ff600087fe4ff */
[----:B------:R-:W-:Y:S01]  /*7400*/  @!UPT UIADD3 URZ, UPT, UPT, URZ, URZ, URZ ;  /* 0x000000fffffff290 */ /* 0x000fe2000fffe0ff */
[----:B------:R2:W-:Y:S01]  /*7410*/  UTMASTG.3D [UR48], [UR4] ;  /* 0x00000030040073b5 */ /* 0x0005e20008010000 */
[----:B------:R0:W-:Y:S01]  /*7420*/  UTMACMDFLUSH ;  /* 0x00000000000079b7 */ /* 0x0001e20000000000 */
[----:B--2---:R-:W-:Y:S04]  /*7430*/  DEPBAR.LE SB0, 0x1 ;  /* 0x000080400000791a */ /* 0x004fe80000000000 */
.L_x_106:
[----:B------:R-:W-:Y:S05]  /*7440*/  BSYNC.RECONVERGENT B0 ;  /* 0x0000000000007941 */ /* 0x000fea0003800200 */
.L_x_105:
[----:B------:R-:W-:Y:S06]  /*7450*/  BAR.SYNC.DEFER_BLOCKING 0x1, 0x80 ;  /* 0x0042000000007b1d */ /* 0x000fec0000010000 */
[----:B------:R-:W2:Y:S01]  /*7460*/  @P6 SYNCS.PHASECHK.TRANS64.TRYWAIT P0, [R190+URZ+0x50], R191 ;  /* 0x000050bfbe0065a7 */ /* 0x000ea200080011ff */
[----:B------:R-:W-:Y:S01]  /*7470*/  BSSY B1, `(.L_x_107) ;  /* 0x0000023000017945 */ /* 0x000fe20003800000 */
[----:B--2---:R-:W-:Y:S03]  /*7480*/  @P6 SEL R180, RZ, 0x1, !P0 ;  /* 0x00000001ffb46807 */ /* 0x004fe60004000000 */
[----:B------:R-:W-:Y:S05]  /*7490*/  @!P6 BRA `(.L_x_108) ;  /* 0x000000000080e947 */ /* 0x000fea0003800000 */
[----:B------:R-:W-:Y:S01]  /*74a0*/  ISETP.NE.AND P1, PT, R181, RZ, PT ;  /* 0x000000ffb500720c */ /* 0x000fe20003f25270 */
[----:B------:R-:W2:Y:S01]  /*74b0*/  S2R R0, SR_CgaCtaId ;  /* 0x0000000000007919 */ /* 0x000ea20000008800 */
[----:B------:R-:W-:Y:S01]  /*74c0*/  ISETP.NE.AND P0, PT, R180, RZ, PT ;  /* 0x000000ffb400720c */ /* 0x000fe20003f05270 */
[----:B------:R-:W-:Y:S10]  /*74d0*/  BSSY B0, `(.L_x_109) ;  /* 0x0000009000007945 */ /* 0x000ff40003800000 */
[----:B------:R-:W-:Y:S04]  /*74e0*/  @P1 IMAD R3, R166, 0x2000, R171 ;  /* 0x00002000a6031824 */ /* 0x000fe800078e02ab */
[C---:B------:R-:W-:Y:S01]  /*74f0*/  @P1 IMAD.IADD R6, R3.reuse, 0x1, R182 ;  /* 0x0000000103061824 */ /* 0x040fe200078e02b6 */
[----:B------:R-:W-:Y:S03]  /*7500*/  @P1 IADD3 R4, PT, PT, R3, R188, RZ ;  /* 0x000000bc03041210 */ /* 0x000fe60007ffe0ff */
[----:B------:R-:W-:Y:S01]  /*7510*/  @P1 IMAD.IADD R2, R183, 0x1, R6 ;  /* 0x00000001b7021824 */ /* 0x000fe200078e0206 */
[----:B------:R-:W-:Y:S06]  /*7520*/  @P0 BRA `(.L_x_110) ;  /* 0x00000000000c0947 */ /* 0x000fec0003800000 */
[----:B------:R-:W-:Y:S04]  /*7530*/  SHF.L.U32 R5, R165, 0x1f, RZ ;  /* 0x0000001fa5057819 */ /* 0x000fe800000006ff */
[----:B------:R-:W3:Y:S02]  /*7540*/  SYNCS.PHASECHK.TRANS64.TRYWAIT P0, [R190+URZ+0x50], R5 ;  /* 0x00005005be0075a7 */ /* 0x000ee400080011ff */
[----:B---3--:R-:W-:Y:S05]  /*7550*/  @!P0 BRA `(.L_x_111) ;  /* 0x0000004800e88947 */ /* 0x008fea0003800000 */
.L_x_110:
[----:B------:R-:W-:Y:S05]  /*7560*/  BSYNC B0 ;  /* 0x0000000000007941 */ /* 0x000fea0003800000 */
.L_x_109:
[----:B------:R-:W-:Y:S01]  /*7570*/  ISETP.NE.AND P0, PT, R181, RZ, PT ;  /* 0x000000ffb500720c */ /* 0x000fe20003f05270 */
[----:B---3--:R-:W-:Y:S02]  /*7580*/  VIADD R5, R190, 0x70 ;  /* 0x00000070be057836 */ /* 0x008fe40000000000 */
[----:B------:R-:W-:Y:S03]  /*7590*/  VIADD R166, R166, 0x1 ;  /* 0x00000001a6a67836 */ /* 0x000fe60000000000 */
[----:B--2---:R-:W-:Y:S07]  /*75a0*/  PRMT R0, R0, 0x654, R5 ;  /* 0x0000065400007816 */ /* 0x004fee0000000005 */
[----:B------:R2:W3:Y:S04]  /*75b0*/  @P0 LDS.128 R140, [R3] ;  /* 0x00000000038c0984 */ /* 0x0004e80000000c00 */
[----:B------:R2:W4:Y:S04]  /*75c0*/  @P0 LDS.128 R148, [R4+0x20] ;  /* 0x0000200004940984 */ /* 0x0005280000000c00 */
        /* <DEDUP_REMOVED lines=12> */
[----:B--234-:R-:W-:Y:S02]  /*7690*/  LOP3.LUT R165, R165, R0, RZ, 0x3c, !PT ;  /* 0x00000000a5a57212 */ /* 0x01cfe400078e3cff */
.L_x_108:
[----:B------:R-:W-:Y:S05]  /*76a0*/  BSYNC B1 ;  /* 0x0000000000017941 */ /* 0x000fea0003800000 */
.L_x_107:
[----:B------:R-:W-:Y:S01]  /*76b0*/  VIADD R0, R71, 0x40 ;  /* 0x0000004047007836 */ /* 0x000fe20000000000 */
[----:B------:R-:W-:Y:S04]  /*76c0*/  BSSY.RECONVERGENT B6, `(.L_x_112) ;  /* 0x0000015000067945 */ /* 0x000fe80003800200 */
[----:B------:R-:W-:Y:S04]  /*76d0*/  SHF.R.U32.HI R0, RZ, 0x15, R0 ;  /* 0x00000015ff007819 */ /* 0x000fe80000011600 */
[----:B------:R-:W-:Y:S11]  /*76e0*/  LOP3.LUT P0, RZ, R0, 0x3, R159, 0x48, !PT ;  /* 0x0000000300ff7812 */ /* 0x000ff6000780489f */
[----:B------:R-:W-:Y:S02]  /*76f0*/  @!UPT UIADD3 URZ, UPT, UPT, URZ, URZ, URZ ;  /* 0x000000fffffff290 */ /* 0x000fe4000fffe0ff */
        /* <DEDUP_REMOVED lines=8> */
[----:B------:R-:W5:Y:S01]  /*7780*/  LDCU.64 UR4, c[0x4][0x18] ;  /* 0x01000300ff0477ac */ /* 0x000f620008000a00 */
[----:B--2---:R-:W-:Y:S01]  /*7790*/  MOV R5, UR9 ;  /* 0x0000000900057c02 */ /* 0x004fe20008000f00 */
[----:B------:R-:W-:Y:S01]  /*77a0*/  IMAD.U32 R4, RZ, RZ, UR8 ;  /* 0x00000008ff047e24 */ /* 0x000fe2000f8e00ff */
[----:B---3--:R-:W-:Y:S01]  /*77b0*/  MOV R7, UR7 ;  /* 0x0000000700077c02 */ /* 0x008fe20008000f00 */
[----:B------:R-:W-:Y:S01]  /*77c0*/  IMAD.U32 R6, RZ, RZ, UR6 ;  /* 0x00000006ff067e24 */ /* 0x000fe2000f8e00ff */
[----:B-----5:R-:W-:Y:S01]  /*77d0*/  MOV R11, UR5 ;  /* 0x00000005000b7c02 */ /* 0x020fe20008000f00 */
[----:B------:R-:W-:Y:S02]  /*77e0*/  IMAD.U32 R10, RZ, RZ, UR4 ;  /* 0x00000004ff0a7e24 */ /* 0x000fe4000f8e00ff */
[----:B------:R-:W-:Y:S07]  /*77f0*/  LEPC R20, `(.L_x_113) ;  /* 0x000000001014794e */ /* 0x000fee0000000000 */
[----:B-1--4-:R-:W-:Y:S05]  /*7800*/  CALL.ABS.NOINC R2 ;  /* 0x0000000002007343 */ /* 0x012fea0003c00000 */
.L_x_113:
[----:B------:R-:W-:Y:S05]  /*7810*/  BSYNC.RECONVERGENT B6 ;  /* 0x0000000000067941 */ /* 0x000fea0003800200 */
.L_x_112:
[----:B------:R-:W-:Y:S01]  /*7820*/  F2FP.F16.E5M2.UNPACK_B R4, R141 ;  /* 0x0000008dff04723e */ /* 0x000fe200020004ff */
[----:B------:R-:W-:Y:S05]  /*7830*/  WARPSYNC.ALL ;  /* 0x0000000000007948 */ /* 0x000fea0003800000 */
[----:B------:R-:W-:Y:S01]  /*7840*/  R2UR UR4, R71 ;  /* 0x00000000470472ca */ /* 0x000fe200000e0000 */
[--C-:B------:R-:W-:Y:S01]  /*7850*/  HADD2.F32 R78, -RZ, R4.reuse.H0_H0 ;  /* 0x20000004ff4e7230 */ /* 0x100fe20000004100 */
[-C--:B------:R-:W-:Y:S01]  /*7860*/  F2FP.F16.E5M2.UNPACK_B R0, R140.reuse ;  /* 0x0000008cff00723e */ /* 0x080fe200020004ff */
[----:B------:R-:W-:Y:S01]  /*7870*/  HADD2.F32 R75, -RZ, R4.H1_H1 ;  /* 0x30000004ff4b7230 */ /* 0x000fe20000004100 */
[----:B------:R-:W-:Y:S01]  /*7880*/  F2FP.F16.E5M2.UNPACK_B R4, R143 ;  /* 0x0000008fff04723e */ /* 0x000fe200020004ff */
[----:B------:R-:W-:Y:S01]  /*7890*/  BSSY.RECONVERGENT B0, `(.L_x_114) ;  /* 0x0000116000007945 */ /* 0x000fe20003800200 */
[----:B------:R-:W-:Y:S01]  /*78a0*/  F2FP.F16.E5M2.UNPACK_B R3, R140.H1 ;  /* 0x0000008cff03723e */ /* 0x000fe200030004ff */
[--C-:B------:R-:W-:Y:S01]  /*78b0*/  HADD2.F32 R2, -RZ, R0.reuse.H0_H0 ;  /* 0x20000000ff027230 */ /* 0x100fe20000004100 */
[----:B-1----:R-:W-:Y:S01]  /*78c0*/  F2FP.F16.E5M2.UNPACK_B R127, R154 ;  /* 0x0000009aff7f723e */ /* 0x002fe200020004ff */
[----:B------:R-:W-:Y:S01]  /*78d0*/  HADD2.F32 R72, -RZ, R0.H1_H1 ;  /* 0x30000000ff487230 */ /* 0x000fe20000004100 */
[----:B------:R-:W-:Y:S01]  /*78e0*/  F2FP.F16.E5M2.UNPACK_B R0, R141.H1 ;  /* 0x0000008dff00723e */ /* 0x000fe200030004ff */
[--C-:B------:R-:W-:Y:S01]  /*78f0*/  HADD2.F32 R74, -RZ, R3.reuse.H0_H0 ;  /* 0x20000003ff4a7230 */ /* 0x100fe20000004100 */
[----:B------:R-:W-:Y:S01]  /*7900*/  F2FP.F16.E5M2.UNPACK_B R117, R151.H1 ;  /* 0x00000097ff75723e */ /* 0x000fe200030004ff */
[----:B------:R-:W-:Y:S01]  /*7910*/  HADD2.F32 R76, -RZ, R3.H1_H1 ;  /* 0x30000003ff4c7230 */ /* 0x000fe20000004100 */
[-C--:B------:R-:W-:Y:S01]  /*7920*/  F2FP.F16.E5M2.UNPACK_B R3, R142.reuse ;  /* 0x0000008eff03723e */ /* 0x080fe200020004ff */
[--C-:B------:R-:W-:Y:S01]  /*7930*/  HADD2.F32 R80, -RZ, R0.reuse.H0_H0 ;  /* 0x20000000ff507230 */ /* 0x100fe20000004100 */
[----:B------:R-:W-:Y:S01]  /*7940*/  ISETP.NE.AND P0, PT, R174, RZ, PT ;  /* 0x000000ffae00720c */ /* 0x000fe20003f05270 */
[----:B------:R-:W-:Y:S01]  /*7950*/  HADD2.F32 R77, -RZ, R0.H1_H1 ;  /* 0x30000000ff4d7230 */ /* 0x000fe20000004100 */
[----:B------:R-:W-:Y:S01]  /*7960*/  F2FP.F16.E5M2.UNPACK_B R0, R142.H1 ;  /* 0x0000008eff00723e */ /* 0x000fe200030004ff */
[--C-:B------:R-:W-:Y:S01]  /*7970*/  HADD2.F32 R82, -RZ, R3.reuse.H0_H0 ;  /* 0x20000003ff527230 */ /* 0x100fe20000004100 */
[----:B------:R-:W-:Y:S01]  /*7980*/  ISETP.NE.AND P6, PT, R189, RZ, PT ;  /* 0x000000ffbd00720c */ /* 0x000fe20003fc5270 */
[----:B------:R-:W-:Y:S01]  /*7990*/  HADD2.F32 R79, -RZ, R3.H1_H1 ;  /* 0x30000003ff4f7230 */ /* 0x000fe20000004100 */
[----:B------:R-:W-:Y:S01]  /*79a0*/  F2FP.F16.E5M2.UNPACK_B R3, R143.H1 ;  /* 0x0000008fff03723e */ /* 0x000fe200030004ff */
[--C-:B------:R-:W-:Y:S02]  /*79b0*/  HADD2.F32 R84, -RZ, R0.reuse.H0_H0 ;  /* 0x20000000ff547230 */ /* 0x100fe40000004100 */
[----:B------:R-:W-:Y:S01]  /*79c0*/  HADD2.F32 R81, -RZ, R0.H1_H1 ;  /* 0x30000000ff517230 */ /* 0x000fe20000004100 */
[-C--:B------:R-:W-:Y:S01]  /*79d0*/  F2FP.F16.E5M2.UNPACK_B R0, R144.reuse ;  /* 0x00000090ff00723e */ /* 0x080fe200020004ff */
[--C-:B------:R-:W-:Y:S02]  /*79e0*/  HADD2.F32 R86, -RZ, R4.reuse.H0_H0 ;  /* 0x20000004ff567230 */ /* 0x100fe40000004100 */
[----:B------:R-:W-:Y:S01]  /*79f0*/  HADD2.F32 R83, -RZ, R4.H1_H1 ;  /* 0x30000004ff537230 */ /* 0x000fe20000004100 */
[-C--:B------:R-:W-:Y:S01]  /*7a00*/  F2FP.F16.E5M2.UNPACK_B R4, R145.reuse ;  /* 0x00000091ff04723e */ /* 0x080fe200020004ff */
[--C-:B------:R-:W-:Y:S02]  /*7a10*/  HADD2.F32 R90, -RZ, R0.reuse.H0_H0 ;  /* 0x20000000ff5a7230 */ /* 0x100fe40000004100 */
[----:B------:R-:W-:Y:S01]  /*7a20*/  HADD2.F32 R87, -RZ, R0.H1_H1 ;  /* 0x30000000ff577230 */ /* 0x000fe20000004100 */
[----:B------:R-:W-:Y:S01]  /*7a30*/  F2FP.F16.E5M2.UNPACK_B R0, R145.H1 ;  /* 0x00000091ff00723e */ /* 0x000fe200030004ff */
[--C-:B------:R-:W-:Y:S02]  /*7a40*/  HADD2.F32 R88, -RZ, R3.reuse.H0_H0 ;  /* 0x20000003ff587230 */ /* 0x100fe40000004100 */
[----:B------:R-:W-:Y:S01]  /*7a50*/  HADD2.F32 R85, -RZ, R3.H1_H1 ;  /* 0x30000003ff557230 */ /* 0x000fe20000004100 */
[----:B------:R-:W-:Y:S01]  /*7a60*/  F2FP.F16.E5M2.UNPACK_B R3, R144.H1 ;  /* 0x00000090ff03723e */ /* 0x000fe200030004ff */
[--C-:B------:R-:W-:Y:S02]  /*7a70*/  HADD2.F32 R96, -RZ, R0.reuse.H0_H0 ;  /* 0x20000000ff607230 */ /* 0x100fe40000004100 */
[----:B------:R-:W-:Y:S01]  /*7a80*/  HADD2.F32 R93, -RZ, R0.H1_H1 ;  /* 0x30000000ff5d7230 */ /* 0x000fe20000004100 */
[-C--:B------:R-:W-:Y:S01]  /*7a90*/  F2FP.F16.E5M2.UNPACK_B R0, R146.reuse.H1 ;  /* 0x00000092ff00723e */ /* 0x080fe200030004ff */
[--C-:B------:R-:W-:Y:S02]  /*7aa0*/  HADD2.F32 R94, -RZ, R4.reuse.H0_H0 ;  /* 0x20000004ff5e7230 */ /* 0x100fe40000004100 */
[----:B------:R-:W-:Y:S01]  /*7ab0*/  HADD2.F32 R91, -RZ, R4.H1_H1 ;  /* 0x30000004ff5b7230 */ /* 0x000fe20000004100 */
[----:B------:R-:W-:Y:S01]  /*7ac0*/  F2FP.F16.E5M2.UNPACK_B R4, R147 ;  /* 0x00000093ff04723e */ /* 0x000fe200020004ff */
[--C-:B------:R-:W-:Y:S02]  /*7ad0*/  HADD2.F32 R92, -RZ, R3.reuse.H0_H0 ;  /* 0x20000003ff5c7230 */ /* 0x100fe40000004100 */
[----:B------:R-:W-:Y:S01]  /*7ae0*/  HADD2.F32 R89, -RZ, R3.H1_H1 ;  /* 0x30000003ff597230 */ /* 0x000fe20000004100 */
[----:B------:R-:W-:Y:S01]  /*7af0*/  F2FP.F16.E5M2.UNPACK_B R3, R146 ;  /* 0x00000092ff03723e */ /* 0x000fe200020004ff */
[--C-:B------:R-:W-:Y:S02]  /*7b00*/  HADD2.F32 R100, -RZ, R0.reuse.H0_H0 ;  /* 0x20000000ff647230 */ /* 0x100fe40000004100 */
[----:B------:R-:W-:Y:S01]  /*7b10*/  HADD2.F32 R97, -RZ, R0.H1_H1 ;  /* 0x30000000ff617230 */ /* 0x000fe20000004100 */
[-C--:B------:R-:W-:Y:S01]  /*7b20*/  F2FP.F16.E5M2.UNPACK_B R0, R148.reuse ;  /* 0x00000094ff00723e */ /* 0x080fe200020004ff */
[--C-:B------:R-:W-:Y:S02]  /*7b30*/  HADD2.F32 R102, -RZ, R4.reuse.H0_H0 ;  /* 0x20000004ff667230 */ /* 0x100fe40000004100 */
[----:B------:R-:W-:Y:S01]  /*7b40*/  HADD2.F32 R99, -RZ, R4.H1_H1 ;  /* 0x30000004ff637230 */ /* 0x000fe20000004100 */
[----:B------:R-:W-:Y:S01]  /*7b50*/  F2FP.F16.E5M2.UNPACK_B R4, R149 ;  /* 0x00000095ff04723e */ /* 0x000fe200020004ff */
[--C-:B------:R-:W-:Y:S02]  /*7b60*/  HADD2.F32 R98, -RZ, R3.reuse.H0_H0 ;  /* 0x20000003ff627230 */ /* 0x100fe40000004100 */
[----:B------:R-:W-:Y:S01]  /*7b70*/  HADD2.F32 R95, -RZ, R3.H1_H1 ;  /* 0x30000003ff5f7230 */ /* 0x000fe20000004100 */
[----:B------:R-:W-:Y:S01]  /*7b80*/  F2FP.F16.E5M2.UNPACK_B R3, R147.H1 ;  /* 0x00000093ff03723e */ /* 0x000fe200030004ff */
[--C-:B------:R-:W-:Y:S02]  /*7b90*/  HADD2.F32 R106, -RZ, R0.reuse.H0_H0 ;  /* 0x20000000ff6a7230 */ /* 0x100fe40000004100 */
[----:B------:R-:W-:Y:S01]  /*7ba0*/  HADD2.F32 R103, -RZ, R0.H1_H1 ;  /* 0x30000000ff677230 */ /* 0x000fe20000004100 */
[----:B------:R-:W-:Y:S01]  /*7bb0*/  F2FP.F16.E5M2.UNPACK_B R0, R148.H1 ;  /* 0x00000094ff00723e */ /* 0x000fe200030004ff */
[--C-:B------:R-:W-:Y:S02]  /*7bc0*/  HADD2.F32 R110, -RZ, R4.reuse.H0_H0 ;  /* 0x20000004ff6e7230 */ /* 0x100fe40000004100 */
[----:B------:R-:W-:Y:S02]  /*7bd0*/  HADD2.F32 R107, -RZ, R4.H1_H1 ;  /* 0x30000004ff6b7230 */ /* 0x000fe40000004100 */
[--C-:B------:R-:W-:Y:S01]  /*7be0*/  HADD2.F32 R104, -RZ, R3.reuse.H0_H0 ;  /* 0x20000003ff687230 */ /* 0x100fe20000004100 */
[----:B------:R-:W1:Y:S01]  /*7bf0*/  LDTM.x64 R4, tmem[UR4+0x40] ;  /* 0x00004004000479ee */ /* 0x000e620008340000 */
[----:B------:R-:W-:Y:S01]  /*7c00*/  HADD2.F32 R101, -RZ, R3.H1_H1 ;  /* 0x30000003ff657230 */ /* 0x000fe20000004100 */
[----:B------:R-:W-:Y:S01]  /*7c10*/  F2FP.F16.E5M2.UNPACK_B R3, R149.H1 ;  /* 0x00000095ff03723e */ /* 0x000fe200030004ff */
        /* <DEDUP_REMOVED lines=14> */
[----:B------:R-:W-:Y:S01]  /*7d00*/  F2FP.F16.E5M2.UNPACK_B R0, R152.H1 ;  /* 0x00000098ff00723e */ /* 0x000fe200030004ff */
[--C-:B------:R-:W-:Y:S02]  /*7d10*/  HADD2.F32 R122, -RZ, R3.reuse.H0_H0 ;  /* 0x20000003ff7a7230 */ /* 0x100fe40000004100 */
[C---:B-1----:R-:W-:Y:S01]  /*7d20*/  FMUL R7, R70.reuse, R7 ;  /* 0x0000000746077220 */ /* 0x042fe20000400000 */
        /* <DEDUP_REMOVED lines=10> */
[C---:B------:R-:W-:Y:S01]  /*7dd0*/  FMUL R0, R70.reuse, R4 ;  /* 0x0000000446007220 */ /* 0x040fe20000400000 */
[--C-:B------:R-:W-:Y:S01]  /*7de0*/  HADD2.F32 R130, -RZ, R127.reuse.H0_H0 ;  /* 0x2000007fff827230 */ /* 0x100fe20000004100 */
[----:B------:R-:W-:Y:S01]  /*7df0*/  F2FP.F16.E5M2.UNPACK_B R4, R155 ;  /* 0x0000009bff04723e */ /* 0x000fe200020004ff */
[----:B------:R-:W-:Y:S02]  /*7e00*/  HADD2.F32 R127, -RZ, R127.H1_H1 ;  /* 0x3000007fff7f7230 */ /* 0x000fe40000004100 */
[C---:B------:R-:W-:Y:S01]  /*7e10*/  FFMA R0, R73.reuse, R2, R0 ;  /* 0x0000000249007223 */ /* 0x040fe20000000000 */
[C---:B------:R-:W-:Y:S01]  /*7e20*/  FMUL R2, R70.reuse, R5 ;  /* 0x0000000546027220 */ /* 0x040fe20000400000 */
[--C-:B------:R-:W-:Y:S01]  /*7e30*/  HADD2.F32 R132, -RZ, R3.reuse.H0_H0 ;  /* 0x20000003ff847230 */ /* 0x100fe20000004100 */
[----:B------:R-:W-:Y:S01]  /*7e40*/  F2FP.F16.E5M2.UNPACK_B R5, R155.H1 ;  /* 0x0000009bff05723e */ /* 0x000fe200030004ff */
[----:B------:R-:W-:Y:S02]  /*7e50*/  HADD2.F32 R129, -RZ, R3.H1_H1 ;  /* 0x30000003ff817230 */ /* 0x000fe40000004100 */
[C---:B------:R-:W-:Y:S01]  /*7e60*/  FFMA R2, R73.reuse, R72, R2 ;  /* 0x0000004849027223 */ /* 0x040fe20000000002 */
[--C-:B------:R-:W-:Y:S02]  /*7e70*/  HADD2.F32 R72, -RZ, R4.reuse.H0_H0 ;  /* 0x20000004ff487230 */ /* 0x100fe40000004100 */
[C---:B------:R-:W-:Y:S01]  /*7e80*/  FMUL R3, R70.reuse, R6 ;  /* 0x0000000646037220 */ /* 0x040fe20000400000 */
[----:B------:R-:W-:Y:S02]  /*7e90*/  HADD2.F32 R131, -RZ, R4.H1_H1 ;  /* 0x30000004ff837230 */ /* 0x000fe40000004100 */
[C---:B------:R-:W-:Y:S01]  /*7ea0*/  FMUL R4, R70.reuse, R9 ;  /* 0x0000000946047220 */ /* 0x040fe20000400000 */
[--C-:B------:R-:W-:Y:S02]  /*7eb0*/  HADD2.F32 R133, -RZ, R5.reuse.H1_H1 ;  /* 0x30000005ff857230 */ /* 0x100fe40000004100 */
[C---:B------:R-:W-:Y:S01]  /*7ec0*/  FFMA R3, R73.reuse, R74, R3 ;  /* 0x0000004a49037223 */ /* 0x040fe20000000003 */
[----:B------:R-:W-:Y:S01]  /*7ed0*/  FFMA R7, R73, R76, R7 ;  /* 0x0000004c49077223 */ /* 0x000fe20000000007 */
[----:B------:R-:W-:Y:S02]  /*7ee0*/  HADD2.F32 R74, -RZ, R5.H0_H0 ;  /* 0x20000005ff4a7230 */ /* 0x000fe40000004100 */
[C---:B------:R-:W-:Y:S01]  /*7ef0*/  FMUL R5, R70.reuse, R10 ;  /* 0x0000000a46057220 */ /* 0x040fe20000400000 */
[C---:B------:R-:W-:Y:S01]  /*7f00*/  FMUL R6, R70.reuse, R11 ;  /* 0x0000000b46067220 */ /* 0x040fe20000400000 */
[C---:B------:R-:W-:Y:S01]  /*7f10*/  FMUL R11, R70.reuse, R16 ;  /* 0x00000010460b7220 */ /* 0x040fe20000400000 */
[----:B------:R-:W-:Y:S01]  /*7f20*/  F2FP.SATFINITE.E5M2.F32.PACK_AB_MERGE_C R135, R7, R3, RZ ;  /* 0x000000030787723e */ /* 0x000fe200048060ff */
[C---:B------:R-:W-:Y:S01]  /*7f30*/  FMUL R3, R70.reuse, R8 ;  /* 0x0000000846037220 */ /* 0x040fe20000400000 */
[C---:B------:R-:W-:Y:S01]  /*7f40*/  FMUL R7, R70.reuse, R12 ;  /* 0x0000000c46077220 */ /* 0x040fe20000400000 */
[C---:B------:R-:W-:Y:S01]  /*7f50*/  FMUL R8, R70.reuse, R13 ;  /* 0x0000000d46087220 */ /* 0x040fe20000400000 */
[C---:B------:R-:W-:Y:S01]  /*7f60*/  FMUL R12, R70.reuse, R17 ;  /* 0x00000011460c7220 */ /* 0x040fe20000400000 */
[C---:B------:R-:W-:Y:S01]  /*7f70*/  FFMA R3, R73.reuse, R78, R3 ;  /* 0x0000004e49037223 */ /* 0x040fe20000000003 */
[C---:B------:R-:W-:Y:S01]  /*7f80*/  FFMA R4, R73.reuse, R75, R4 ;  /* 0x0000004b49047223 */ /* 0x040fe20000000004 */
[C---:B------:R-:W-:Y:S01]  /*7f90*/  FFMA R5, R73.reuse, R80, R5 ;  /* 0x0000005049057223 */ /* 0x040fe20000000005 */
[C---:B------:R-:W-:Y:S01]  /*7fa0*/  FFMA R6, R73.reuse, R77, R6 ;  /* 0x0000004d49067223 */ /* 0x040fe20000000006 */
[C---:B------:R-:W-:Y:S01]  /*7fb0*/  FFMA R7, R73.reuse, R82, R7 ;  /* 0x0000005249077223 */ /* 0x040fe20000000007 */
[C---:B------:R-:W-:Y:S01]  /*7fc0*/  FFMA R8, R73.reuse, R79, R8 ;  /* 0x0000004f49087223 */ /* 0x040fe20000000008 */
[C---:B------:R-:W-:Y:S01]  /*7fd0*/  FMUL R16, R70.reuse, R21 ;  /* 0x0000001546107220 */ /* 0x040fe20000400000 */
[----:B------:R-:W-:Y:S01]  /*7fe0*/  FMUL R9, R70, R14 ;  /* 0x0000000e46097220 */ /* 0x000fe20000400000 */
[----:B------:R-:W-:Y:S01]  /*7ff0*/  F2FP.SATFINITE.E5M2.F32.PACK_AB_MERGE_C R5, R6, R5, RZ ;  /* 0x000000050605723e */ /* 0x000fe200048060ff */
[C---:B------:R-:W-:Y:S01]  /*8000*/  FMUL R10, R70.reuse, R15 ;  /* 0x0000000f460a7220 */ /* 0x040fe20000400000 */
[C---:B------:R-:W-:Y:S01]  /*8010*/  FMUL R15, R70.reuse, R20 ;  /* 0x00000014460f7220 */ /* 0x040fe20000400000 */
[C---:B------:R-:W-:Y:S01]  /*8020*/  FFMA R9, R73.reuse, R84, R9 ;  /* 0x0000005449097223 */ /* 0x040fe20000000009 */
[C---:B------:R-:W-:Y:S01]  /*8030*/  FMUL R20, R70.reuse, R25 ;  /* 0x0000001946147220 */ /* 0x040fe20000400000 */
[C---:B------:R-:W-:Y:S01]  /*8040*/  FFMA R10, R73.reuse, R81, R10 ;  /* 0x00000051490a7223 */ /* 0x040fe2000000000a */
[C---:B------:R-:W-:Y:S01]  /*8050*/  FFMA R11, R73.reuse, R86, R11 ;  /* 0x00000056490b7223 */ /* 0x040fe2000000000b */
[C---:B------:R-:W-:Y:S01]  /*8060*/  FFMA R12, R73.reuse, R83, R12 ;  /* 0x00000053490c7223 */ /* 0x040fe2000000000c */
[C---:B------:R-:W-:Y:S01]  /*8070*/  FMUL R13, R70.reuse, R18 ;  /* 0x00000012460d7220 */ /* 0x040fe20000400000 */
[----:B------:R-:W-:Y:S01]  /*8080*/  FMUL R14, R70, R19 ;  /* 0x00000013460e7220 */ /* 0x000fe20000400000 */
[----:B------:R-:W-:Y:S01]  /*8090*/  F2FP.SATFINITE.E5M2.F32.PACK_AB_MERGE_C R9, R10, R9, RZ ;  /* 0x000000090a09723e */ /* 0x000fe200048060ff */
[C---:B------:R-:W-:Y:S01]  /*80a0*/  FMUL R19, R70.reuse, R24 ;  /* 0x0000001846137220 */ /* 0x040fe20000400000 */
        /* <DEDUP_REMOVED lines=17> */
[----:B------:R-:W-:Y:S01]  /*81c0*/  FMUL R27, R70, R32 ;  /* 0x00000020461b7220 */ /* 0x000fe20000400000 */
[C---:B------:R-:W-:Y:S01]  /*81d0*/  FFMA R21, R73.reuse, R96, R21 ;  /* 0x0000006049157223 */ /* 0x040fe20000000015 */
[C---:B------:R-:W-:Y:S01]  /*81e0*/  FFMA R22, R73.reuse, R93, R22 ;  /* 0x0000005d49167223 */ /* 0x040fe20000000016 */
[----:B------:R-:W-:Y:S01]  /*81f0*/  F2FP.SATFINITE.E5M2.F32.PACK_AB_MERGE_C R16, R16, R15, R17 ;  /* 0x0000000f1010723e */ /* 0x000fe20004806011 */
[C---:B------:R-:W-:Y:S01]  /*8200*/  FFMA R23, R73.reuse, R98, R23 ;  /* 0x0000006249177223 */ /* 0x040fe20000000017 */
[C---:B------:R-:W-:Y:S01]  /*8210*/  FFMA R24, R73.reuse, R95, R24 ;  /* 0x0000005f49187223 */ /* 0x040fe20000000018 */
[----:B------:R-:W-:Y:S01]  /*8220*/  FMUL R32, R70, R37 ;  /* 0x0000002546207220 */ /* 0x000fe20000400000 */
[----:B------:R-:W-:Y:S01]  /*8230*/  F2FP.SATFINITE.E5M2.F32.PACK_AB_MERGE_C R21, R22, R21, RZ ;  /* 0x000000151615723e */ /* 0x000fe200048060ff */
[C---:B------:R-:W-:Y:S01]  /*8240*/  FMUL R25, R70.reuse, R30 ;  /* 0x0000001e46197220 */ /* 0x040fe20000400000 */
[C---:B------:R-:W-:Y:S01]  /*8250*/  FMUL R26, R70.reuse, R31 ;  /* 0x0000001f461a7220 */ /* 0x040fe20000400000 */
[----:B------:R-:W-:Y:S01]  /*8260*/  FMUL R31, R70, R36 ;  /* 0x00000024461f7220 */ /* 0x000fe20000400000 */
[----:B------:R-:W-:Y:S01]  /*8270*/  F2FP.SATFINITE.E5M2.F32.PACK_AB_MERGE_C R17, R20, R19, R21 ;  /* 0x000000131411723e */ /* 0x000fe20004806015 */
        /* <DEDUP_REMOVED lines=8> */
[----:B------:R-:W-:Y:S01]  /*8300*/  FMUL R35, R70, R40 ;  /* 0x0000002846237220 */ /* 0x000fe20000400000 */
[C---:B------:R-:W-:Y:S01]  /*8310*/  FFMA R29, R73.reuse, R104, R29 ;  /* 0x00000068491d7223 */ /* 0x040fe2000000001d */
[----:B------:R-:W-:Y:S01]  /*8320*/  F2FP.SATFINITE.E5M2.F32.PACK_AB_MERGE_C R18, R24, R23, R18 ;  /* 0x000000171812723e */ /* 0x000fe20004806012 */
        /* <DEDUP_REMOVED lines=22> */
[C---:B------:R-:W-:Y:S01]  /*8490*/  FMUL R41, R70.reuse, R46 ;  /* 0x0000002e46297220 */ /* 0x040fe20000400000 */
[C---:B------:R-:W-:Y:S01]  /*84a0*/  FMUL R42, R70.reuse, R47 ;  /* 0x0000002f462a7220 */ /* 0x040fe20000400000 */
        /* <DEDUP_REMOVED lines=8> */
[C---:B------:R-:W-:Y:S01]  /*8530*/  FMUL R47, R70.reuse, R52 ;  /* 0x00000034462f7220 */ /* 0x040fe20000400000 */
        /* <DEDUP_REMOVED lines=10> */
[C---:B------:R-:W-:Y:S01]  /*85e0*/  FFMA R45, R73.reuse, R120, R45 ;  /* 0x00000078492d7223 */ /* 0x040fe2000000002d */
[C---:B------:R-:W-:Y:S01]  /*85f0*/  FMUL R59, R70.reuse, R64 ;  /* 0x00000040463b7220 */ /* 0x040fe20000400000 */
[C---:B------:R-:W-:Y:S01]  /*8600*/  FMUL R60, R70.reuse, R65 ;  /* 0x00000041463c7220 */ /* 0x040fe20000400000 */
[C---:B------:R-:W-:Y:S01]  /*8610*/  FMUL R61, R70.reuse, R66 ;  /* 0x00000042463d7220 */ /* 0x040fe20000400000 */
[----:B------:R-:W-:Y:S01]  /*8620*/  FMUL R62, R70, R67 ;  /* 0x00000043463e7220 */ /* 0x000fe20000400000 */
[C---:B------:R-:W-:Y:S01]  /*8630*/  FFMA R46, R73.reuse, R117, R46 ;  /* 0x00000075492e7223 */ /* 0x040fe2000000002e */
[----:B------:R-:W-:Y:S01]  /*8640*/  F2FP.SATFINITE.E5M2.F32.PACK_AB_MERGE_C R64, R2, R0, R135 ;  /* 0x000000000240723e */ /* 0x000fe20004806087 */
[C---:B------:R-:W-:Y:S01]  /*8650*/  FFMA R47, R73.reuse, R122, R47 ;  /* 0x0000007a492f7223 */ /* 0x040fe2000000002f */
[----:B------:R-:W-:Y:S01]  /*8660*/  F2FP.SATFINITE.E5M2.F32.PACK_AB_MERGE_C R65, R4, R3, R5 ;  /* 0x000000030441723e */ /* 0x000fe20004806005 */
[C---:B------:R-:W-:Y:S01]  /*8670*/  FFMA R48, R73.reuse, R119, R48 ;  /* 0x0000007749307223 */ /* 0x040fe20000000030 */
[----:B------:R-:W-:Y:S01]  /*8680*/  F2FP.SATFINITE.E5M2.F32.PACK_AB_MERGE_C R66, R8, R7, R9 ;  /* 0x000000070842723e */ /* 0x000fe20004806009 */
[C---:B------:R-:W-:Y:S01]  /*8690*/  FFMA R49, R73.reuse, R124, R49 ;  /* 0x0000007c49317223 */ /* 0x040fe20000000031 */
[----:B------:R-:W-:Y:S01]  /*86a0*/  F2FP.SATFINITE.E5M2.F32.PACK_AB_MERGE_C R67, R12, R11, R13 ;  /* 0x0000000b0c43723e */ /* 0x000fe2000480600d */
[----:B------:R-:W-:Y:S01]  /*86b0*/  FMUL R53, R70, R58 ;  /* 0x0000003a46357220 */ /* 0x000fe20000400000 */
[C---:B------:R-:W-:Y:S01]  /*86c0*/  FFMA R50, R73.reuse, R121, R50 ;  /* 0x0000007949327223 */ /* 0x040fe20000000032 */
[C---:B------:R-:W-:Y:S01]  /*86d0*/  FFMA R51, R73.reuse, R126, R51 ;  /* 0x0000007e49337223 */ /* 0x040fe20000000033 */
[C---:B------:R-:W-:Y:S01]  /*86e0*/  FFMA R52, R73.reuse, R123, R52 ;  /* 0x0000007b49347223 */ /* 0x040fe20000000034 */
[----:B------:R1:W-:Y:S01]  /*86f0*/  STS.128 [R137+UR44+0xa200], R64 ;  /* 0x00a2004089007988 */ /* 0x0003e20008000c2c */
[C---:B------:R-:W-:Y:S01]  /*8700*/  FFMA R53, R73.reuse, R128, R53 ;  /* 0x0000008049357223 */ /* 0x040fe20000000035 */
[----:B------:R-:W-:Y:S01]  /*8710*/  F2FP.SATFINITE.E5M2.F32.PACK_AB_MERGE_C R37, R38, R37, RZ ;  /* 0x000000252625723e */ /* 0x000fe200048060ff */
[C---:B------:R-:W-:Y:S01]  /*8720*/  FFMA R54, R73.reuse, R125, R54 ;  /* 0x0000007d49367223 */ /* 0x040fe20000000036 */
[----:B------:R-:W-:Y:S01]  /*8730*/  FMUL R58, R70, R63 ;  /* 0x0000003f463a7220 */ /* 0x000fe20000400000 */
[C---:B------:R-:W-:Y:S01]  /*8740*/  FFMA R55, R73.reuse, R130, R55 ;  /* 0x0000008249377223 */ /* 0x040fe20000000037 */
[C---:B------:R-:W-:Y:S01]  /*8750*/  FFMA R56, R73.reuse, R127, R56 ;  /* 0x0000007f49387223 */ /* 0x040fe20000000038 */
[C---:B------:R-:W-:Y:S01]  /*8760*/  FFMA R57, R73.reuse, R132, R57 ;  /* 0x0000008449397223 */ /* 0x040fe20000000039 */
[----:B------:R1:W-:Y:S01]  /*8770*/  STS.128 [R176+0xa010], R16 ;  /* 0x00a01010b0007388 */ /* 0x0003e20000000c00 */
[----:B------:R-:W-:Y:S01]  /*8780*/  F2FP.SATFINITE.E5M2.F32.PACK_AB_MERGE_C R33, R36, R35, R37 ;  /* 0x000000232421723e */ /* 0x000fe20004806025 */
[C---:B------:R-:W-:Y:S01]  /*8790*/  FFMA R58, R73.reuse, R129, R58 ;  /* 0x00000081493a7223 */ /* 0x040fe2000000003a */
[----:B------:R-:W-:Y:S01]  /*87a0*/  F2FP.SATFINITE.E5M2.F32.PACK_AB_MERGE_C R34, R42, R41, RZ ;  /* 0x000000292a22723e */ /* 0x000fe200048060ff */
[C---:B------:R-:W-:Y:S01]  /*87b0*/  FFMA R59, R73.reuse, R72, R59 ;  /* 0x00000048493b7223 */ /* 0x040fe2000000003b */
[----:B------:R-:W-:Y:S01]  /*87c0*/  F2FP.SATFINITE.E5M2.F32.PACK_AB_MERGE_C R35, R46, R45, RZ ;  /* 0x0000002d2e23723e */ /* 0x000fe200048060ff */
        /* <DEDUP_REMOVED lines=25> */
[----:B------:R-:W-:Y:S02]  /*8960*/  UIADD3 UR4, UP0, UPT, UR62, 0x680, URZ ;  /* 0x000006803e047890 */ /* 0x000fe4000ff1e0ff */
[----:B------:R-:W-:Y:S02]  /*8970*/  UIADD3 UR9, UPT, UPT, UR49, 0x40, URZ ;  /* 0x0000004031097890 */ /* 0x000fe4000fffe0ff */
[----:B------:R-:W-:Y:S02]  /*8980*/  UIADD3 UR8, UPT, UPT, UR44, 0xa200, URZ ;  /* 0x0000a2002c087890 */ /* 0x000fe4000fffe0ff */
[----:B------:R-:W-:Y:S01]  /*8990*/  UIADD3.X UR5, UPT, UPT, URZ, UR63, URZ, UP0, !UPT ;  /* 0x0000003fff057290 */ /* 0x000fe200087fe4ff */
[----:B------:R-:W-:Y:S01]  /*89a0*/  UMOV UR10, UR50 ;  /* 0x00000032000a7c82 */ /* 0x000fe20008000000 */
[----:B------:R-:W-:Y:S07]  /*89b0*/  UMOV UR11, UR36 ;  /* 0x00000024000b7c82 */ /* 0x000fee0008000000 */
[----:B------:R2:W-:Y:S01]  /*89c0*/  UTMASTG.3D [UR8], [UR4] ;  /* 0x00000008040073b5 */ /* 0x0005e20008010000 */
[----:B------:R0:W-:Y:S01]  /*89d0*/  UTMACMDFLUSH ;  /* 0x00000000000079b7 */ /* 0x0001e20000000000 */
[----:B--2---:R-:W-:Y:S04]  /*89e0*/  DEPBAR.LE SB0, 0x1 ;  /* 0x000080400000791a */ /* 0x004fe80000000000 */
.L_x_115:
[----:B------:R-:W-:Y:S05]  /*89f0*/  BSYNC.RECONVERGENT B0 ;  /* 0x0000000000007941 */ /* 0x000fea0003800200 */
.L_x_114:
        /* <DEDUP_REMOVED lines=17> */
.L_x_119:
[----:B------:R-:W-:Y:S05]  /*8b10*/  BSYNC B0 ;  /* 0x0000000000007941 */ /* 0x000fea0003800000 */
.L_x_118:
        /* <DEDUP_REMOVED lines=15> */
[----:B------:R-:W-:Y:S02]  /*8c10*/  SEL R0, RZ, 0x1, P0 ;  /* 0x00000001ff007807 */ /* 0x000fe40000000000 */
[----:B------:R-:W-:Y:S02]  /*8c20*/  SEL R166, R166, RZ, P0 ;  /* 0x000000ffa6a67207 */ /* 0x000fe40000000000 */
[----:B------:R-:W-:Y:S01]  /*8c30*/  LOP3.LUT R165, R165, R0, RZ, 0x3c, !PT ;  /* 0x00000000a5a57212 */ /* 0x000fe200078e3cff */
[----:B-----5:R2:W-:Y:S06]  /*8c40*/  SYNCS.ARRIVE.TRANS64.RED.A1T0 RZ, [R2+URZ], RZ ;  /* 0x000000ff02ff79a7 */ /* 0x0205ec00081004ff */
.L_x_117:
[----:B------:R-:W-:Y:S05]  /*8c50*/  BSYNC B1 ;  /* 0x0000000000017941 */ /* 0x000fea0003800000 */
.L_x_116:
[----:B------:R-:W-:Y:S01]  /*8c60*/  VIADD R0, R71, 0x80 ;  /* 0x0000008047007836 */ /* 0x000fe20000000000 */
[----:B------:R-:W-:Y:S04]  /*8c70*/  BSSY.RECONVERGENT B6, `(.L_x_121) ;  /* 0x0000015000067945 */ /* 0x000fe80003800200 */
[----:B------:R-:W-:Y:S04]  /*8c80*/  SHF.R.U32.HI R0, RZ, 0x15, R0 ;  /* 0x00000015ff007819 */ /* 0x000fe80000011600 */
[----:B------:R-:W-:Y:S11]  /*8c90*/  LOP3.LUT P0, RZ, R0, 0x3, R159, 0x48, !PT ;  /* 0x0000000300ff7812 */ /* 0x000ff6000780489f */
[----:B------:R-:W-:Y:S02]  /*8ca0*/  @!UPT UIADD3 URZ, UPT, UPT, URZ, URZ, URZ ;  /* 0x000000fffffff290 */ /* 0x000fe4000fffe0ff */
[----:B------:R-:W-:Y:S05]  /*8cb0*/  @!P0 BRA `(.L_x_122) ;  /* 0x0000000000408947 */ /* 0x000fea0003800000 */
[----:B------:R-:W5:Y:S01]  /*8cc0*/  LDCU.64 UR8, c[0x4][0x78] ;  /* 0x01000f00ff0877ac */ /* 0x000f620008000a00 */
[----:B--2---:R-:W-:Y:S01]  /*8cd0*/  MOV R3, 0x0 ;  /* 0x0000000000037802 */ /* 0x004fe20000000f00 */
[----:B------:R-:W-:Y:S02]  /*8ce0*/  HFMA2 R12, -RZ, RZ, 0, 5.9604644775390625e-08 ;  /* 0x00000001ff0c7431 */ /* 0x000fe400000001ff */
[----:B------:R-:W-:Y:S02]  /*8cf0*/  IMAD.MOV.U32 R8, RZ, RZ, 0x192 ;  /* 0x00000192ff087424 */ /* 0x000fe400078e00ff */
[----:B------:R-:W-:Y:S01]  /*8d00*/  IMAD.MOV.U32 R13, RZ, RZ, RZ ;  /* 0x000000ffff0d7224 */ /* 0x000fe200078e00ff */
[----:B------:R-:W2:Y:S01]  /*8d10*/  LDCU.64 UR6, c[0x4][0x80] ;  /* 0x01001000ff0677ac */ /* 0x000ea20008000a00 */
[----:B------:R-:W1:Y:S01]  /*8d20*/  LDC.64 R2, c[0x4][R3] ;  /* 0x0100000003027b82 */ /* 0x000e620000000a00 */
[----:B------:R-:W3:Y:S01]  /*8d30*/  LDCU.64 UR4, c[0x4][0x18] ;  /* 0x01000300ff0477ac */ /* 0x000ee20008000a00 */
[----:B-----5:R-:W-:Y:S01]  /*8d40*/  MOV R5, UR9 ;  /* 0x0000000900057c02 */ /* 0x020fe20008000f00 */
[----:B------:R-:W-:Y:S01]  /*8d50*/  IMAD.U32 R4, RZ, RZ, UR8 ;  /* 0x00000008ff047e24 */ /* 0x000fe2000f8e00ff */
[----:B--2---:R-:W-:Y:S01]  /*8d60*/  MOV R7, UR7 ;  /* 0x0000000700077c02 */ /* 0x004fe20008000f00 */
[----:B------:R-:W-:Y:S01]  /*8d70*/  IMAD.U32 R6, RZ, RZ, UR6 ;  /* 0x00000006ff067e24 */ /* 0x000fe2000f8e00ff */
[----:B---3--:R-:W-:Y:S01]  /*8d80*/  MOV R11, UR5 ;  /* 0x00000005000b7c02 */ /* 0x008fe20008000f00 */
[----:B------:R-:W-:Y:S02]  /*8d90*/  IMAD.U32 R10, RZ, RZ, UR4 ;  /* 0x00000004ff0a7e24 */ /* 0x000fe4000f8e00ff */
[----:B------:R-:W-:Y:S07]  /*8da0*/  LEPC R20, `(.L_x_122) ;  /* 0x000000001014794e */ /* 0x000fee0000000000 */
[----:B-1--4-:R-:W-:Y:S05]  /*8db0*/  CALL.ABS.NOINC R2 ;  /* 0x0000000002007343 */ /* 0x012fea0003c00000 */
.L_x_122:
[----:B------:R-:W-:Y:S05]  /*8dc0*/  BSYNC.RECONVERGENT B6 ;  /* 0x0000000000067941 */ /* 0x000fea0003800200 */
.L_x_121:
[----:B--23--:R-:W-:Y:S01]  /*8dd0*/  F2FP.F16.E5M2.UNPACK_B R4, R141 ;  /* 0x0000008dff04723e */ /* 0x00cfe200020004ff */
        /* <DEDUP_REMOVED lines=13> */
[----:B----4-:R-:W-:Y:S01]  /*8eb0*/  F2FP.F16.E5M2.UNPACK_B R117, R151.H1 ;  /* 0x00000097ff75723e */ /* 0x010fe200030004ff */
        /* <DEDUP_REMOVED lines=261> */
[----:B------:R-:W-:Y:S02]  /*9f10*/  UIADD3 UR4, UPT, UPT, UR44, 0x8200, URZ ;  /* 0x000082002c047890 */ /* 0x000fe4000fffe0ff */
[----:B------:R-:W-:Y:S01]  /*9f20*/  UIADD3 UR9, UPT, UPT, UR49, 0x80, URZ ;  /* 0x0000008031097890 */ /* 0x000fe2000fffe0ff */
[----:B------:R-:W-:Y:S01]  /*9f30*/  UMOV UR10, UR50 ;  /* 0x00000032000a7c82 */ /* 0x000fe20008000000 */
[----:B------:R-:W-:Y:S02]  /*9f40*/  UMOV UR11, UR36 ;  /* 0x00000024000b7c82 */ /* 0x000fe40008000000 */
        /* <DEDUP_REMOVED lines=8> */
.L_x_124:
[----:B------:R-:W-:Y:S05]  /*9fd0*/  BSYNC.RECONVERGENT B0 ;  /* 0x0000000000007941 */ /* 0x000fea0003800200 */
.L_x_123:
        /* <DEDUP_REMOVED lines=17> */
.L_x_128:
[----:B------:R-:W-:Y:S05]  /*a0f0*/  BSYNC B0 ;  /* 0x0000000000007941 */ /* 0x000fea0003800000 */
.L_x_127:
        /* <DEDUP_REMOVED lines=19> */
.L_x_126:
[----:B------:R-:W-:Y:S05]  /*a230*/  BSYNC B1 ;  /* 0x0000000000017941 */ /* 0x000fea0003800000 */
.L_x_125:
[----:B------:R-:W-:Y:S05]  /*a240*/  VIADD R0, R71, 0xc0 ;  /* 0x000000c047007836 */ /* 0x000fea0000000000 */
        /* <DEDUP_REMOVED lines=20> */
.L_x_130:
[----:B------:R-:W-:Y:S01]  /*a390*/  ISETP.NE.AND P0, PT, R174, RZ, PT ;  /* 0x000000ffae00720c */ /* 0x000fe20003f05270 */
[----:B------:R-:W-:Y:S05]  /*a3a0*/  WARPSYNC.ALL ;  /* 0x0000000000007948 */ /* 0x000fea0003800000 */
[----:B------:R-:W-:Y:S01]  /*a3b0*/  R2UR UR4, R71 ;  /* 0x00000000470472ca */ /* 0x000fe200000e0000 */
[----:B------:R-:W5:Y:S01]  /*a3c0*/  S2UR UR6, SR_CgaCtaId ;  /* 0x00000000000679c3 */ /* 0x000f620000008800 */
[----:B---3--:R-:W-:Y:S01]  /*a3d0*/  F2FP.F16.E5M2.UNPACK_B R11, R141 ;  /* 0x0000008dff0b723e */ /* 0x008fe200020004ff */
[----:B------:R-:W-:Y:S01]  /*a3e0*/  BSSY.RECONVERGENT B0, `(.L_x_131) ;  /* 0x000011c000007945 */ /* 0x000fe20003800200 */
[----:B------:R-:W-:Y:S02]  /*a3f0*/  F2FP.F16.E5M2.UNPACK_B R10, R142 ;  /* 0x0000008eff0a723e */ /* 0x000fe400020004ff */
[----:B------:R-:W-:Y:S01]  /*a400*/  F2FP.F16.E5M2.UNPACK_B R9, R143 ;  /* 0x0000008fff09723e */ /* 0x000fe200020004ff */
[--C-:B------:R-:W-:Y:S01]  /*a410*/  HADD2.F32 R74, -RZ, R11.reuse.H0_H0 ;  /* 0x2000000bff4a7230 */ /* 0x100fe20000004100 */
[----:B----4-:R-:W-:Y:S01]  /*a420*/  F2FP.F16.E5M2.UNPACK_B R8, R144 ;  /* 0x00000090ff08723e */ /* 0x010fe200020004ff */
[----:B------:R-:W-:Y:S01]  /*a430*/  HADD2.F32 R76, -RZ, R11.H1_H1 ;  /* 0x3000000bff4c7230 */ /* 0x000fe20000004100 */
[----:B------:R-:W-:Y:S01]  /*a440*/  F2FP.F16.E5M2.UNPACK_B R7, R145 ;  /* 0x00000091ff07723e */ /* 0x000fe200020004ff */
[--C-:B------:R-:W-:Y:S01]  /*a450*/  HADD2.F32 R77, -RZ, R10.reuse.H0_H0 ;  /* 0x2000000aff4d7230 */ /* 0x100fe20000004100 */
[----:B------:R-:W-:Y:S01]  /*a460*/  F2FP.F16.E5M2.UNPACK_B R6, R146 ;  /* 0x00000092ff06723e */ /* 0x000fe200020004ff */
[----:B------:R-:W-:Y:S01]  /*a470*/  HADD2.F32 R80, -RZ, R10.H1_H1 ;  /* 0x3000000aff507230 */ /* 0x000fe20000004100 */
[----:B------:R-:W-:Y:S01]  /*a480*/  F2FP.F16.E5M2.UNPACK_B R5, R147 ;  /* 0x00000093ff05723e */ /* 0x000fe200020004ff */
[--C-:B------:R-:W-:Y:S01]  /*a490*/  HADD2.F32 R81, -RZ, R9.reuse.H0_H0 ;  /* 0x20000009ff517230 */ /* 0x100fe20000004100 */
[----:B-1----:R-:W-:Y:S01]  /*a4a0*/  F2FP.F16.E5M2.UNPACK_B R4, R148 ;  /* 0x00000094ff04723e */ /* 0x002fe200020004ff */
[----:B------:R-:W-:Y:S01]  /*a4b0*/  HADD2.F32 R84, -RZ, R9.H1_H1 ;  /* 0x30000009ff547230 */ /* 0x000fe20000004100 */
[-C--:B--2---:R-:W-:Y:S01]  /*a4c0*/  F2FP.F16.E5M2.UNPACK_B R2, R140.reuse ;  /* 0x0000008cff02723e */ /* 0x084fe200020004ff */
[--C-:B------:R-:W-:Y:S01]  /*a4d0*/  HADD2.F32 R85, -RZ, R8.reuse.H0_H0 ;  /* 0x20000008ff557230 */ /* 0x100fe20000004100 */
[----:B------:R-:W-:Y:S01]  /*a4e0*/  F2FP.F16.E5M2.UNPACK_B R140, R140.H1 ;  /* 0x0000008cff8c723e */ /* 0x000fe200030004ff */
[----:B------:R-:W-:Y:S01]  /*a4f0*/  HADD2.F32 R87, -RZ, R8.H1_H1 ;  /* 0x30000008ff577230 */ /* 0x000fe20000004100 */
[----:B------:R-:W-:Y:S01]  /*a500*/  F2FP.F16.E5M2.UNPACK_B R141, R141.H1 ;  /* 0x0000008dff8d723e */ /* 0x000fe200030004ff */
[--C-:B------:R-:W-:Y:S01]  /*a510*/  HADD2.F32 R90, -RZ, R7.reuse.H0_H0 ;  /* 0x20000007ff5a7230 */ /* 0x100fe20000004100 */
[----:B------:R-:W-:Y:S01]  /*a520*/  F2FP.F16.E5M2.UNPACK_B R142, R142.H1 ;  /* 0x0000008eff8e723e */ /* 0x000fe200030004ff */
[----:B------:R-:W-:Y:S01]  /*a530*/  HADD2.F32 R91, -RZ, R7.H1_H1 ;  /* 0x30000007ff5b7230 */ /* 0x000fe20000004100 */
[----:B------:R-:W-:Y:S01]  /*a540*/  F2FP.F16.E5M2.UNPACK_B R143, R143.H1 ;  /* 0x0000008fff8f723e */ /* 0x000fe200030004ff */
[--C-:B------:R-:W-:Y:S01]  /*a550*/  HADD2.F32 R94, -RZ, R6.reuse.H0_H0 ;  /* 0x20000006ff5e7230 */ /* 0x100fe20000004100 */
[----:B------:R-:W-:Y:S01]  /*a560*/  R2UR UR5, R177 ;  /* 0x00000000b10572ca */ /* 0x000fe200000e0000 */
[----:B------:R-:W-:Y:S01]  /*a570*/  HADD2.F32 R95, -RZ, R6.H1_H1 ;  /* 0x30000006ff5f7230 */ /* 0x000fe20000004100 */
[----:B------:R-:W-:Y:S01]  /*a580*/  F2FP.F16.E5M2.UNPACK_B R107, R149 ;  /* 0x00000095ff6b723e */ /* 0x000fe200020004ff */
[--C-:B------:R-:W-:Y:S01]  /*a590*/  HADD2.F32 R98, -RZ, R5.reuse.H0_H0 ;  /* 0x20000005ff627230 */ /* 0x100fe20000004100 */
[----:B------:R-:W-:Y:S01]  /*a5a0*/  F2FP.F16.E5M2.UNPACK_B R111, R150 ;  /* 0x00000096ff6f723e */ /* 0x000fe200020004ff */
[----:B------:R-:W-:Y:S01]  /*a5b0*/  HADD2.F32 R99, -RZ, R5.H1_H1 ;  /* 0x30000005ff637230 */ /* 0x000fe20000004100 */
[----:B------:R-:W-:Y:S01]  /*a5c0*/  F2FP.F16.E5M2.UNPACK_B R115, R151 ;  /* 0x00000097ff73723e */ /* 0x000fe200020004ff */
[--C-:B------:R-:W-:Y:S01]  /*a5d0*/  HADD2.F32 R102, -RZ, R4.reuse.H0_H0 ;  /* 0x20000004ff667230 */ /* 0x100fe20000004100 */
[----:B------:R-:W-:Y:S01]  /*a5e0*/  F2FP.F16.E5M2.UNPACK_B R119, R152 ;  /* 0x00000098ff77723e */ /* 0x000fe200020004ff */
[----:B------:R-:W-:Y:S01]  /*a5f0*/  HADD2.F32 R103, -RZ, R4.H1_H1 ;  /* 0x30000004ff677230 */ /* 0x000fe20000004100 */
[----:B------:R-:W-:Y:S01]  /*a600*/  F2FP.F16.E5M2.UNPACK_B R123, R153 ;  /* 0x00000099ff7b723e */ /* 0x000fe200020004ff */
[----:B------:R-:W1:Y:S01]  /*a610*/  LDTM.x64 R4, tmem[UR4+0xc0] ;  /* 0x0000c004000479ee */ /* 0x000e620008340000 */
[--C-:B------:R-:W-:Y:S01]  /*a620*/  HADD2.F32 R0, -RZ, R2.reuse.H0_H0 ;  /* 0x20000002ff007230 */ /* 0x100fe20000004100 */
[----:B------:R-:W-:Y:S01]  /*a630*/  NOP ;  /* 0x0000000000007918 */ /* 0x000fe20000000000 */
[----:B------:R-:W-:Y:S01]  /*a640*/  UIADD3 UR4, UPT, UPT, UR5, 0xd0, URZ ;  /* 0x000000d005047890 */ /* 0x000fe2000fffe0ff */
[----:B------:R-:W-:Y:S01]  /*a650*/  HADD2.F32 R2, -RZ, R2.H1_H1 ;  /* 0x30000002ff027230 */ /* 0x000fe20000004100 */
[----:B------:R-:W-:Y:S01]  /*a660*/  F2FP.F16.E5M2.UNPACK_B R127, R154 ;  /* 0x0000009aff7f723e */ /* 0x000fe200020004ff */
[----:B------:R-:W-:Y:S01]  /*a670*/  HADD2.F32 R78, -RZ, R141.H1_H1 ;  /* 0x3000008dff4e7230 */ /* 0x000fe20000004100 */
[----:B------:R-:W-:Y:S01]  /*a680*/  F2FP.F16.E5M2.UNPACK_B R130, R155 ;  /* 0x0000009bff82723e */ /* 0x000fe200020004ff */
        /* <DEDUP_REMOVED lines=16> */
[----:B-----5:R-:W-:Y:S01]  /*a790*/  UPRMT UR4, UR6, 0x654, UR4 ;  /* 0x0000065406047896 */ /* 0x020fe20008000004 */
[C---:B-1----:R-:W-:Y:S01]  /*a7a0*/  FMUL R4, R70.reuse, R4 ;  /* 0x0000000446047220 */ /* 0x042fe20000400000 */
[C---:B------:R-:W-:Y:S01]  /*a7b0*/  FMUL R5, R70.reuse, R5 ;  /* 0x0000000546057220 */ /* 0x040fe20000400000 */
[--C-:B------:R-:W-:Y:S02]  /*a7c0*/  HADD2.F32 R3, -RZ, R140.reuse.H0_H0 ;  /* 0x2000008cff037230 */ /* 0x100fe40000004100 */
[C---:B------:R-:W-:Y:S01]  /*a7d0*/  FMUL R8, R70.reuse, R8 ;  /* 0x0000000846087220 */ /* 0x040fe20000400000 */
[C---:B------:R-:W-:Y:S01]  /*a7e0*/  FFMA R4, R73.reuse, R0, R4 ;  /* 0x0000000049047223 */ /* 0x040fe20000000004 */
[C---:B------:R-:W-:Y:S01]  /*a7f0*/  FFMA R5, R73.reuse, R2, R5 ;  /* 0x0000000249057223 */ /* 0x040fe20000000005 */
[C---:B------:R-:W-:Y:S01]  /*a800*/  FMUL R9, R70.reuse, R9 ;  /* 0x0000000946097220 */ /* 0x040fe20000400000 */
[C---:B------:R-:W-:Y:S01]  /*a810*/  FMUL R12, R70.reuse, R12 ;  /* 0x0000000c460c7220 */ /* 0x040fe20000400000 */
[----:B------:R-:W-:Y:S01]  /*a820*/  SYNCS.ARRIVE.TRANS64.RED.A1T0 RZ, [UR4], RZ ;  /* 0x000000ffffff79a7 */ /* 0x000fe20008100404 */
[C---:B------:R-:W-:Y:S01]  /*a830*/  FMUL R13, R70.reuse, R13 ;  /* 0x0000000d460d7220 */ /* 0x040fe20000400000 */
[C---:B------:R-:W-:Y:S01]  /*a840*/  FMUL R16, R70.reuse, R16 ;  /* 0x0000001046107220 */ /* 0x040fe20000400000 */
[C---:B------:R-:W-:Y:S01]  /*a850*/  FMUL R17, R70.reuse, R17 ;  /* 0x0000001146117220 */ /* 0x040fe20000400000 */
[C---:B------:R-:W-:Y:S01]  /*a860*/  FMUL R0, R70.reuse, R20 ;  /* 0x0000001446007220 */ /* 0x040fe20000400000 */
[C---:B------:R-:W-:Y:S01]  /*a870*/  FMUL R2, R70.reuse, R21 ;  /* 0x0000001546027220 */ /* 0x040fe20000400000 */
[C---:B------:R-:W-:Y:S01]  /*a880*/  FMUL R21, R70.reuse, R28 ;  /* 0x0000001c46157220 */ /* 0x040fe20000400000 */
[----:B------:R-:W-:Y:S02]  /*a890*/  HADD2.F32 R122, -RZ, R123.H0_H0 ;  /* 0x2000007bff7a7230 */ /* 0x000fe40000004100 */
[C---:B------:R-:W-:Y:S01]  /*a8a0*/  FMUL R6, R70.reuse, R6 ;  /* 0x0000000646067220 */ /* 0x040fe20000400000 */
[----:B------:R-:W-:Y:S02]  /*a8b0*/  HADD2.F32 R72, -RZ, R140.H1_H1 ;  /* 0x3000008cff487230 */ /* 0x000fe40000004100 */
[C---:B------:R-:W-:Y:S01]  /*a8c0*/  FMUL R7, R70.reuse, R7 ;  /* 0x0000000746077220 */ /* 0x040fe20000400000 */
[----:B------:R-:W-:Y:S02]  /*a8d0*/  HADD2.F32 R75, -RZ, R141.H0_H0 ;  /* 0x2000008dff4b7230 */ /* 0x000fe40000004100 */
[C---:B------:R-:W-:Y:S01]  /*a8e0*/  FFMA R6, R73.reuse, R3, R6 ;  /* 0x0000000349067223 */ /* 0x040fe20000000006 */
[----:B------:R-:W-:Y:S02]  /*a8f0*/  HADD2.F32 R123, -RZ, R123.H1_H1 ;  /* 0x3000007bff7b7230 */ /* 0x000fe40000004100 */
[C---:B------:R-:W-:Y:S01]  /*a900*/  FFMA R7, R73.reuse, R72, R7 ;  /* 0x0000004849077223 */ /* 0x040fe20000000007 */
[C---:B------:R-:W-:Y:S01]  /*a910*/  FFMA R8, R73.reuse, R74, R8 ;  /* 0x0000004a49087223 */ /* 0x040fe20000000008 */
[----:B------:R-:W-:Y:S01]  /*a920*/  FFMA R9, R73, R76, R9 ;  /* 0x0000004c49097223 */ /* 0x000fe20000000009 */
[--C-:B------:R-:W-:Y:S02]  /*a930*/  HADD2.F32 R126, -RZ, R127.reuse.H0_H0 ;  /* 0x2000007fff7e7230 */ /* 0x100fe40000004100 */
[C---:B------:R-:W-:Y:S01]  /*a940*/  FMUL R10, R70.reuse, R10 ;  /* 0x0000000a460a7220 */ /* 0x040fe20000400000 */
[----:B------:R-:W-:Y:S01]  /*a950*/  F2FP.SATFINITE.E5M2.F32.PACK_AB_MERGE_C R76, R7, R6, RZ ;  /* 0x00000006074c723e */ /* 0x000fe200048060ff */
[C---:B------:R-:W-:Y:S01]  /*a960*/  FMUL R7, R70.reuse, R24 ;  /* 0x0000001846077220 */ /* 0x040fe20000400000 */
[----:B------:R-:W-:Y:S02]  /*a970*/  HADD2.F32 R127, -RZ, R127.H1_H1 ;  /* 0x3000007fff7f7230 */ /* 0x000fe40000004100 */
[C---:B------:R-:W-:Y:S01]  /*a980*/  FFMA R10, R73.reuse, R75, R10 ;  /* 0x0000004b490a7223 */ /* 0x040fe2000000000a */
[----:B------:R-:W-:Y:S02]  /*a990*/  HADD2.F32 R72, -RZ, R130.H0_H0 ;  /* 0x20000082ff487230 */ /* 0x000fe40000004100 */
[C---:B------:R-:W-:Y:S01]  /*a9a0*/  FMUL R11, R70.reuse, R11 ;  /* 0x0000000b460b7220 */ /* 0x040fe20000400000 */
[--C-:B------:R-:W-:Y:S02]  /*a9b0*/  HADD2.F32 R79, -RZ, R142.reuse.H0_H0 ;  /* 0x2000008eff4f7230 */ /* 0x100fe40000004100 */
[C---:B------:R-:W-:Y:S01]  /*a9c0*/  FMUL R14, R70.reuse, R14 ;  /* 0x0000000e460e7220 */ /* 0x040fe20000400000 */
[----:B------:R-:W-:Y:S02]  /*a9d0*/  HADD2.F32 R82, -RZ, R142.H1_H1 ;  /* 0x3000008eff527230 */ /* 0x000fe40000004100 */
[C---:B------:R-:W-:Y:S01]  /*a9e0*/  FFMA R11, R73.reuse, R78, R11 ;  /* 0x0000004e490b7223 */ /* 0x040fe2000000000b */
[C---:B------:R-:W-:Y:S01]  /*a9f0*/  FFMA R12, R73.reuse, R77, R12 ;  /* 0x0000004d490c7223 */ /* 0x040fe2000000000c */
[C---:B------:R-:W-:Y:S01]  /*aa00*/  FFMA R13, R73.reuse, R80, R13 ;  /* 0x00000050490d7223 */ /* 0x040fe2000000000d */
[----:B------:R-:W-:Y:S01]  /*aa10*/  FFMA R14, R73, R79, R14 ;  /* 0x0000004f490e7223 */ /* 0x000fe2000000000e */
[----:B------:R-:W-:Y:S01]  /*aa20*/  HADD2.F32 R75, -RZ, R130.H1_H1 ;  /* 0x30000082ff4b7230 */ /* 0x000fe20000004100 */
[----:B------:R-:W-:Y:S01]  /*aa30*/  F2FP.SATFINITE.E5M2.F32.PACK_AB_MERGE_C R78, R11, R10, RZ ;  /* 0x0000000a0b4e723e */ /* 0x000fe200048060ff */
[C---:B------:R-:W-:Y:S01]  /*aa40*/  FMUL R10, R70.reuse, R25 ;  /* 0x00000019460a7220 */ /* 0x040fe20000400000 */
[C---:B------:R-:W-:Y:S01]  /*aa50*/  FMUL R25, R70.reuse, R32 ;  /* 0x0000002046197220 */ /* 0x040fe20000400000 */
        /* <DEDUP_REMOVED lines=8> */
[C---:B------:R-:W-:Y:S01]  /*aae0*/  FMUL R19, R70.reuse, R19 ;  /* 0x0000001346137220 */ /* 0x040fe20000400000 */
[--C-:B------:R-:W-:Y:S01]  /*aaf0*/  HADD2.F32 R88, -RZ, R144.reuse.H0_H0 ;  /* 0x20000090ff587230 */ /* 0x100fe20000004100 */
[----:B------:R-:W-:Y:S01]  /*ab00*/  F2FP.SATFINITE.E5M2.F32.PACK_AB_MERGE_C R14, R15, R14, RZ ;  /* 0x0000000e0f0e723e */ /* 0x000fe200048060ff */
[----:B------:R-:W-:Y:S02]  /*ab10*/  HADD2.F32 R89, -RZ, R144.H1_H1 ;  /* 0x30000090ff597230 */ /* 0x000fe40000004100 */
[C---:B------:R-:W-:Y:S01]  /*ab20*/  FFMA R19, R73.reuse, R86, R19 ;  /* 0x0000005649137223 */ /* 0x040fe20000000013 */
[C---:B------:R-:W-:Y:S01]  /*ab30*/  FFMA R0, R73.reuse, R85, R0 ;  /* 0x0000005549007223 */ /* 0x040fe20000000000 */
[----:B------:R-:W-:Y:S01]  /*ab40*/  FFMA R2, R73, R87, R2 ;  /* 0x0000005749027223 */ /* 0x000fe20000000002 */
[C---:B------:R-:W-:Y:S01]  /*ab50*/  FMUL R3, R70.reuse, R22 ;  /* 0x0000001646037220 */ /* 0x040fe20000400000 */
[C---:B------:R-:W-:Y:S01]  /*ab60*/  FMUL R22, R70.reuse, R29 ;  /* 0x0000001d46167220 */ /* 0x040fe20000400000 */
[----:B------:R-:W-:Y:S01]  /*ab70*/  F2FP.SATFINITE.E5M2.F32.PACK_AB_MERGE_C R18, R19, R18, RZ ;  /* 0x000000121312723e */ /* 0x000fe200048060ff */
[C---:B------:R-:W-:Y:S01]  /*ab80*/  FMUL R29, R70.reuse, R36 ;  /* 0x00000024461d7220 */ /* 0x040fe20000400000 */
[C---:B------:R-:W-:Y:S01]  /*ab90*/  FFMA R3, R73.reuse, R88, R3 ;  /* 0x0000005849037223 */ /* 0x040fe20000000003 */
[C---:B------:R-:W-:Y:S01]  /*aba0*/  FMUL R6, R70.reuse, R23 ;  /* 0x0000001746067220 */ /* 0x040fe20000400000 */
[--C-:B------:R-:W-:Y:S02]  /*abb0*/  HADD2.F32 R92, -RZ, R145.reuse.H0_H0 ;  /* 0x20000091ff5c7230 */ /* 0x100fe40000004100 */
[C---:B------:R-:W-:Y:S01]  /*abc0*/  FMUL R11, R70.reuse, R26 ;  /* 0x0000001a460b7220 */ /* 0x040fe20000400000 */
[----:B------:R-:W-:Y:S02]  /*abd0*/  HADD2.F32 R93, -RZ, R145.H1_H1 ;  /* 0x30000091ff5d7230 */ /* 0x000fe40000004100 */
[C---:B------:R-:W-:Y:S01]  /*abe0*/  FFMA R6, R73.reuse, R89, R6 ;  /* 0x0000005949067223 */ /* 0x040fe20000000006 */
[C---:B------:R-:W-:Y:S01]  /*abf0*/  FFMA R7, R73.reuse, R90, R7 ;  /* 0x0000005a49077223 */ /* 0x040fe20000000007 */
[C---:B------:R-:W-:Y:S01]  /*ac00*/  FFMA R10, R73.reuse, R91, R10 ;  /* 0x0000005b490a7223 */ /* 0x040fe2000000000a */
[C---:B------:R-:W-:Y:S01]  /*ac10*/  FFMA R11, R73.reuse, R92, R11 ;  /* 0x0000005c490b7223 */ /* 0x040fe2000000000b */
[----:B------:R-:W-:Y:S01]  /*ac20*/  FMUL R26, R70, R33 ;  /* 0x00000021461a7220 */ /* 0x000fe20000400000 */
[----:B------:R-:W-:Y:S01]  /*ac30*/  F2FP.SATFINITE.E5M2.F32.PACK_AB_MERGE_C R3, R6, R3, RZ ;  /* 0x000000030603723e */ /* 0x000fe200048060ff */
        /* <DEDUP_REMOVED lines=9> */
[C---:B------:R-:W-:Y:S01]  /*acd0*/  FMUL R30, R70.reuse, R37 ;  /* 0x00000025461e7220 */ /* 0x040fe20000400000 */
[C---:B------:R-:W-:Y:S01]  /*ace0*/  FMUL R37, R70.reuse, R44 ;  /* 0x0000002c46257220 */ /* 0x040fe20000400000 */
[C---:B------:R-:W-:Y:S01]  /*acf0*/  FMUL R24, R70.reuse, R31 ;  /* 0x0000001f46187220 */ /* 0x040fe20000400000 */
[--C-:B------:R-:W-:Y:S02]  /*ad00*/  HADD2.F32 R100, -RZ, R147.reuse.H0_H0 ;  /* 0x20000093ff647230 */ /* 0x100fe40000004100 */
[----:B------:R-:W-:Y:S01]  /*ad10*/  FMUL R27, R70, R34 ;  /* 0x00000022461b7220 */ /* 0x000fe20000400000 */
[----:B------:R-:W-:Y:S02]  /*ad20*/  HADD2.F32 R101, -RZ, R147.H1_H1 ;  /* 0x30000093ff657230 */ /* 0x000fe40000004100 */
[C---:B------:R-:W-:Y:S01]  /*ad30*/  FFMA R24, R73.reuse, R97, R24 ;  /* 0x0000006149187223 */ /* 0x040fe20000000018 */
[C---:B------:R-:W-:Y:S01]  /*ad40*/  FFMA R25, R73.reuse, R98, R25 ;  /* 0x0000006249197223 */ /* 0x040fe20000000019 */
[C---:B------:R-:W-:Y:S01]  /*ad50*/  FFMA R26, R73.reuse, R99, R26 ;  /* 0x00000063491a7223 */ /* 0x040fe2000000001a */
[----:B------:R-:W-:Y:S01]  /*ad60*/  F2FP.F16.E5M2.UNPACK_B R152, R152.H1 ;  /* 0x00000098ff98723e */ /* 0x000fe200030004ff */
[C---:B------:R-:W-:Y:S01]  /*ad70*/  FFMA R27, R73.reuse, R100, R27 ;  /* 0x00000064491b7223 */ /* 0x040fe2000000001b */
[----:B------:R-:W-:Y:S01]  /*ad80*/  F2FP.SATFINITE.E5M2.F32.PACK_AB_MERGE_C R6, R24, R23, RZ ;  /* 0x000000171806723e */ /* 0x000fe200048060ff */
[C---:B------:R-:W-:Y:S01]  /*ad90*/  FMUL R34, R70.reuse, R41 ;  /* 0x0000002946227220 */ /* 0x040fe20000400000 */
[C---:B------:R-:W-:Y:S01]  /*ada0*/  FMUL R41, R70.reuse, R48 ;  /* 0x0000003046297220 */ /* 0x040fe20000400000 */
[----:B------:R-:W-:Y:S01]  /*adb0*/  FMUL R28, R70, R35 ;  /* 0x00000023461c7220 */ /* 0x000fe20000400000 */
[----:B------:R-:W-:Y:S01]  /*adc0*/  F2FP.F16.E5M2.UNPACK_B R153, R153.H1 ;  /* 0x00000099ff99723e */ /* 0x000fe200030004ff */
[--C-:B------:R-:W-:Y:S01]  /*add0*/  HADD2.F32 R104, -RZ, R148.reuse.H0_H0 ;  /* 0x20000094ff687230 */ /* 0x100fe20000004100 */
[----:B------:R-:W-:Y:S01]  /*ade0*/  F2FP.SATFINITE.E5M2.F32.PACK_AB_MERGE_C R6, R22, R21, R6 ;  /* 0x000000151606723e */ /* 0x000fe20004806006 */
[C---:B------:R-:W-:Y:S01]  /*adf0*/  FFMA R28, R73.reuse, R101, R28 ;  /* 0x00000065491c7223 */ /* 0x040fe2000000001c */
[C---:B------:R-:W-:Y:S01]  /*ae00*/  FFMA R29, R73.reuse, R102, R29 ;  /* 0x00000066491d7223 */ /* 0x040fe2000000001d */
[C---:B------:R-:W-:Y:S01]  /*ae10*/  FFMA R30, R73.reuse, R103, R30 ;  /* 0x00000067491e7223 */ /* 0x040fe2000000001e */
[----:B------:R-:W-:Y:S02]  /*ae20*/  HADD2.F32 R105, -RZ, R148.H1_H1 ;  /* 0x30000094ff697230 */ /* 0x000fe40000004100 */
[C---:B------:R-:W-:Y:S01]  /*ae30*/  FMUL R31, R70.reuse, R38 ;  /* 0x00000026461f7220 */ /* 0x040fe20000400000 */
[----:B------:R-:W-:Y:S01]  /*ae40*/  F2FP.F16.E5M2.UNPACK_B R154, R154.H1 ;  /* 0x0000009aff9a723e */ /* 0x000fe200030004ff */
[C---:B------:R-:W-:Y:S01]  /*ae50*/  FMUL R38, R70.reuse, R45 ;  /* 0x0000002d46267220 */ /* 0x040fe20000400000 */
[C---:B------:R-:W-:Y:S01]  /*ae60*/  FMUL R45, R70.reuse, R52 ;  /* 0x00000034462d7220 */ /* 0x040fe20000400000 */
[----:B------:R-:W-:Y:S01]  /*ae70*/  F2FP.F16.E5M2.UNPACK_B R155, R155.H1 ;  /* 0x0000009bff9b723e */ /* 0x000fe200030004ff */
[----:B------:R-:W-:Y:S01]  /*ae80*/  FFMA R31, R73, R104, R31 ;  /* 0x00000068491f7223 */ /* 0x000fe2000000001f */
[----:B------:R-:W-:Y:S01]  /*ae90*/  FMUL R52, R70, R59 ;  /* 0x0000003b46347220 */ /* 0x000fe20000400000 */
[----:B------:R-:W-:Y:S01]  /*aea0*/  IADD3 R68, PT, PT, R68, 0x1, RZ ;  /* 0x0000000144447810 */ /* 0x000fe20007ffe0ff */
[C---:B------:R-:W-:Y:S01]  /*aeb0*/  FMUL R59, R70.reuse, R66 ;  /* 0x00000042463b7220 */ /* 0x040fe20000400000 */
[----:B------:R-:W-:Y:S01]  /*aec0*/  F2FP.SATFINITE.E5M2.F32.PACK_AB_MERGE_C R66, R13, R12, R14 ;  /* 0x0000000c0d42723e */ /* 0x000fe2000480600e */
[C---:B------:R-:W-:Y:S01]  /*aed0*/  FMUL R32, R70.reuse, R39 ;  /* 0x0000002746207220 */ /* 0x040fe20000400000 */
[--C-:B------:R-:W-:Y:S02]  /*aee0*/  HADD2.F32 R108, -RZ, R149.reuse.H0_H0 ;  /* 0x20000095ff6c7230 */ /* 0x100fe40000004100 */
[C---:B------:R-:W-:Y:S01]  /*aef0*/  FMUL R35, R70.reuse, R42 ;  /* 0x0000002a46237220 */ /* 0x040fe20000400000 */
[----:B------:R-:W-:Y:S02]  /*af00*/  HADD2.F32 R109, -RZ, R149.H1_H1 ;  /* 0x30000095ff6d7230 */ /* 0x000fe40000004100 */
[C---:B------:R-:W-:Y:S01]  /*af10*/  FFMA R32, R73.reuse, R105, R32 ;  /* 0x0000006949207223 */ /* 0x040fe20000000020 */
[----:B------:R-:W-:Y:S01]  /*af20*/  FMUL R36, R70, R43 ;  /* 0x0000002b46247220 */ /* 0x000fe20000400000 */
[C---:B------:R-:W-:Y:S01]  /*af30*/  FFMA R33, R73.reuse, R106, R33 ;  /* 0x0000006a49217223 */ /* 0x040fe20000000021 */
[C---:B------:R-:W-:Y:S01]  /*af40*/  FFMA R34, R73.reuse, R107, R34 ;  /* 0x0000006b49227223 */ /* 0x040fe20000000022 */
[--C-:B------:R-:W-:Y:S01]  /*af50*/  HADD2.F32 R112, -RZ, R150.reuse.H0_H0 ;  /* 0x20000096ff707230 */ /* 0x100fe20000004100 */
[----:B------:R-:W-:Y:S01]  /*af60*/  F2FP.SATFINITE.E5M2.F32.PACK_AB_MERGE_C R32, R32, R31, RZ ;  /* 0x0000001f2020723e */ /* 0x000fe200048060ff */
[C---:B------:R-:W-:Y:S01]  /*af70*/  FFMA R35, R73.reuse, R108, R35 ;  /* 0x0000006c49237223 */ /* 0x040fe20000000023 */
[----:B------:R-:W-:Y:S02]  /*af80*/  HADD2.F32 R113, -RZ, R150.H1_H1 ;  /* 0x30000096ff717230 */ /* 0x000fe40000004100 */
[----:B------:R-:W-:Y:S01]  /*af90*/  FMUL R39, R70, R46 ;  /* 0x0000002e46277220 */ /* 0x000fe20000400000 */
[----:B------:R-:W-:Y:S01]  /*afa0*/  F2FP.SATFINITE.E5M2.F32.PACK_AB_MERGE_C R32, R30, R29, R32 ;  /* 0x0000001d1e20723e */ /* 0x000fe20004806020 */
[C---:B------:R-:W-:Y:S01]  /*afb0*/  FFMA R36, R73.reuse, R109, R36 ;  /* 0x0000006d49247223 */ /* 0x040fe20000000024 */
[C---:B------:R-:W-:Y:S01]  /*afc0*/  FMUL R40, R70.reuse, R47 ;  /* 0x0000002f46287220 */ /* 0x040fe20000400000 */
[C---:B------:R-:W-:Y:S01]  /*afd0*/  FFMA R37, R73.reuse, R110, R37 ;  /* 0x0000006e49257223 */ /* 0x040fe20000000025 */
[C---:B------:R-:W-:Y:S01]  /*afe0*/  FFMA R38, R73.reuse, R111, R38 ;  /* 0x0000006f49267223 */ /* 0x040fe20000000026 */
[C---:B------:R-:W-:Y:S01]  /*aff0*/  FMUL R42, R70.reuse, R49 ;  /* 0x00000031462a7220 */ /* 0x040fe20000400000 */
        /* <DEDUP_REMOVED lines=8> */
[C---:B------:R-:W-:Y:S01]  /*b080*/  FMUL R57, R70.reuse, R64 ;  /* 0x0000004046397220 */ /* 0x040fe20000400000 */
[----:B------:R-:W-:Y:S01]  /*b090*/  FFMA R42, R73, R115, R42 ;  /* 0x00000073492a7223 */ /* 0x000fe2000000002a */
[C---:B------:R-:W-:Y:S01]  /*b0a0*/  FMUL R46, R70.reuse, R53 ;  /* 0x00000035462e7220 */ /* 0x040fe20000400000 */
[--C-:B------:R-:W-:Y:S01]  /*b0b0*/  HADD2.F32 R120, -RZ, R152.reuse.H0_H0 ;  /* 0x20000098ff787230 */ /* 0x100fe20000004100 */
[----:B------:R-:W-:Y:S01]  /*b0c0*/  F2FP.SATFINITE.E5M2.F32.PACK_AB_MERGE_C R64, R5, R4, R76 ;  /* 0x000000040540723e */ /* 0x000fe2000480604c */
[C---:B------:R-:W-:Y:S01]  /*b0d0*/  FMUL R51, R70.reuse, R58 ;  /* 0x0000003a46337220 */ /* 0x040fe20000400000 */
[C---:B------:R-:W-:Y:S01]  /*b0e0*/  FMUL R53, R70.reuse, R60 ;  /* 0x0000003c46357220 */ /* 0x040fe20000400000 */
[C---:B------:R-:W-:Y:S01]  /*b0f0*/  FFMA R43, R73.reuse, R116, R43 ;  /* 0x00000074492b7223 */ /* 0x040fe2000000002b */
[----:B------:R-:W-:Y:S02]  /*b100*/  HADD2.F32 R121, -RZ, R152.H1_H1 ;  /* 0x30000098ff797230 */ /* 0x000fe40000004100 */
[C---:B------:R-:W-:Y:S01]  /*b110*/  FMUL R47, R70.reuse, R54 ;  /* 0x00000036462f7220 */ /* 0x040fe20000400000 */
[C---:B------:R-:W-:Y:S01]  /*b120*/  FMUL R58, R70.reuse, R65 ;  /* 0x00000041463a7220 */ /* 0x040fe20000400000 */
[----:B------:R-:W-:Y:S01]  /*b130*/  FMUL R60, R70, R67 ;  /* 0x00000043463c7220 */ /* 0x000fe20000400000 */
[----:B------:R-:W-:Y:S01]  /*b140*/  F2FP.SATFINITE.E5M2.F32.PACK_AB_MERGE_C R5, R20, R11, RZ ;  /* 0x0000000b1405723e */ /* 0x000fe200048060ff */
[----:B------:R-:W-:Y:S01]  /*b150*/  FFMA R44, R73, R117, R44 ;  /* 0x00000075492c7223 */ /* 0x000fe2000000002c */
[C---:B------:R-:W-:Y:S01]  /*b160*/  FMUL R48, R70.reuse, R55 ;  /* 0x0000003746307220 */ /* 0x040fe20000400000 */
[----:B------:R-:W-:Y:S01]  /*b170*/  F2FP.SATFINITE.E5M2.F32.PACK_AB_MERGE_C R65, R9, R8, R78 ;  /* 0x000000080941723e */ /* 0x000fe2000480604e */
[----:B------:R-:W-:Y:S01]  /*b180*/  FFMA R45, R73, R118, R45 ;  /* 0x00000076492d7223 */ /* 0x000fe2000000002d */
[----:B------:R-:W-:Y:S01]  /*b190*/  F2FP.SATFINITE.E5M2.F32.PACK_AB_MERGE_C R67, R17, R16, R18 ;  /* 0x000000101143723e */ /* 0x000fe20004806012 */
[----:B------:R-:W-:Y:S01]  /*b1a0*/  FMUL R49, R70, R56 ;  /* 0x0000003846317220 */ /* 0x000fe20000400000 */
[C---:B------:R-:W-:Y:S01]  /*b1b0*/  FFMA R46, R73.reuse, R119, R46 ;  /* 0x00000077492e7223 */ /* 0x040fe2000000002e */
[--C-:B------:R-:W-:Y:S02]  /*b1c0*/  HADD2.F32 R124, -RZ, R153.reuse.H0_H0 ;  /* 0x20000099ff7c7230 */ /* 0x100fe40000004100 */
[C---:B------:R-:W-:Y:S01]  /*b1d0*/  FFMA R47, R73.reuse, R120, R47 ;  /* 0x00000078492f7223 */ /* 0x040fe2000000002f */
[----:B------:R1:W-:Y:S01]  /*b1e0*/  STS.128 [R137+UR44+0xa200], R64 ;  /* 0x00a2004089007988 */ /* 0x0003e20008000c2c */
[----:B------:R-:W-:Y:S01]  /*b1f0*/  HADD2.F32 R125, -RZ, R153.H1_H1 ;  /* 0x30000099ff7d7230 */ /* 0x000fe20000004100 */
[----:B------:R-:W-:Y:S01]  /*b200*/  F2FP.SATFINITE.E5M2.F32.PACK_AB_MERGE_C R5, R10, R7, R5 ;  /* 0x000000070a05723e */ /* 0x000fe20004806005 */
[C---:B------:R-:W-:Y:S01]  /*b210*/  FFMA R48, R73.reuse, R121, R48 ;  /* 0x0000007949307223 */ /* 0x040fe20000000030 */
[----:B------:R-:W-:Y:S01]  /*b220*/  F2FP.SATFINITE.E5M2.F32.PACK_AB_MERGE_C R7, R28, R27, RZ ;  /* 0x0000001b1c07723e */ /* 0x000fe200048060ff */
        /* <DEDUP_REMOVED lines=8> */
[----:B------:R-:W-:Y:S01]  /*b2b0*/  FMUL R56, R70, R63 ;  /* 0x0000003f46387220 */ /* 0x000fe20000400000 */
[----:B------:R-:W-:Y:S01]  /*b2c0*/  F2FP.SATFINITE.E5M2.F32.PACK_AB_MERGE_C R4, R2, R0, R3 ;  /* 0x000000000204723e */ /* 0x000fe20004806003 */
[C---:B------:R-:W-:Y:S01]  /*b2d0*/  FFMA R53, R73.reuse, R126, R53 ;  /* 0x0000007e49357223 */ /* 0x040fe20000000035 */
[----:B------:R-:W-:Y:S01]  /*b2e0*/  F2FP.SATFINITE.E5M2.F32.PACK_AB_MERGE_C R7, R26, R25, R7 ;  /* 0x000000191a07723e */ /* 0x000fe20004806007 */
[C---:B------:R-:W-:Y:S01]  /*b2f0*/  FFMA R54, R73.reuse, R127, R54 ;  /* 0x0000007f49367223 */ /* 0x040fe20000000036 */
[--C-:B------:R-:W-:Y:S02]  /*b300*/  HADD2.F32 R74, -RZ, R155.reuse.H0_H0 ;  /* 0x2000009bff4a7230 */ /* 0x100fe40000004100 */
[C---:B------:R-:W-:Y:S01]  /*b310*/  FFMA R55, R73.reuse, R128, R55 ;  /* 0x0000008049377223 */ /* 0x040fe20000000037 */
[----:B------:R-:W-:Y:S01]  /*b320*/  HADD2.F32 R131, -RZ, R155.H1_H1 ;  /* 0x3000009bff837230 */ /* 0x000fe20000004100 */
[----:B------:R1:W-:Y:S01]  /*b330*/  STS.128 [R176+0xa010], R4 ;  /* 0x00a01004b0007388 */ /* 0x0003e20000000c00 */
[----:B------:R-:W-:Y:S01]  /*b340*/  F2FP.SATFINITE.E5M2.F32.PACK_AB_MERGE_C R35, R36, R35, RZ ;  /* 0x000000232423723e */ /* 0x000fe200048060ff */
[C---:B------:R-:W-:Y:S01]  /*b350*/  FFMA R56, R73.reuse, R129, R56 ;  /* 0x0000008149387223 */ /* 0x040fe20000000038 */
[----:B------:R-:W-:Y:S01]  /*b360*/  F2FP.SATFINITE.E5M2.F32.PACK_AB_MERGE_C R39, R40, R39, RZ ;  /* 0x000000272827723e */ /* 0x000fe200048060ff */
[C---:B------:R-:W-:Y:S01]  /*b370*/  FFMA R57, R73.reuse, R72, R57 ;  /* 0x0000004849397223 */ /* 0x040fe20000000039 */
[----:B------:R-:W-:Y:S01]  /*b380*/  F2FP.SATFINITE.E5M2.F32.PACK_AB_MERGE_C R43, R44, R43, RZ ;  /* 0x0000002b2c2b723e */ /* 0x000fe200048060ff */
[C---:B------:R-:W-:Y:S01]  /*b390*/  FFMA R58, R73.reuse, R75, R58 ;  /* 0x0000004b493a7223 */ /* 0x040fe2000000003a */
[C---:B------:R-:W-:Y:S01]  /*b3a0*/  FFMA R59, R73.reuse, R74, R59 ;  /* 0x0000004a493b7223 */ /* 0x040fe2000000003b */
[----:B------:R-:W-:Y:S01]  /*b3b0*/  F2FP.SATFINITE.E5M2.F32.PACK_AB_MERGE_C R33, R34, R33, R35 ;  /* 0x000000212221723e */ /* 0x000fe20004806023 */
        /* <DEDUP_REMOVED lines=11> */
[----:B------:R-:W-:Y:S05]  /*b470*/  F2FP.SATFINITE.E5M2.F32.PACK_AB_MERGE_C R51, R58, R57, R59 ;  /* 0x000000393a33723e */ /* 0x000fea000480603b */
        /* <DEDUP_REMOVED lines=18> */
.L_x_132:
[----:B------:R-:W-:Y:S05]  /*b5a0*/  BSYNC.RECONVERGENT B0 ;  /* 0x0000000000007941 */ /* 0x000fea0003800200 */
.L_x_131:
[----:B------:R-:W-:Y:S01]  /*b5b0*/  R2UR UR4, R160 ;  /* 0x00000000a00472ca */ /* 0x000fe200000e0000 */
[----:B------:R-:W-:Y:S01]  /*b5c0*/  BAR.SYNC.DEFER_BLOCKING 0x1, 0x80 ;  /* 0x0042000000007b1d */ /* 0x000fe20000010000 */
[----:B------:R-:W-:Y:S01]  /*b5d0*/  ISETP.NE.AND P0, PT, R162, 0x2, PT ;  /* 0x00000002a200780c */ /* 0x000fe20003f05270 */
[----:B------:R-:W-:Y:S01]  /*b5e0*/  UISETP.NE.AND UP0, UPT, UR45, URZ, UPT ;  /* 0x000000ff2d00728c */ /* 0x000fe2000bf05270 */
[----:B------:R-:W-:Y:S01]  /*b5f0*/  ISETP.NE.AND P1, PT, R68, 0x2, PT ;  /* 0x000000024400780c */ /* 0x000fe20003f25270 */
[----:B------:R-:W-:Y:S01]  /*b600*/  UIADD3 UR20, UPT, UPT, UR37, UR59, URZ ;  /* 0x0000003b25147290 */ /* 0x000fe2000fffe0ff */
[----:B------:R-:W-:Y:S02]  /*b610*/  SEL R0, RZ, 0x1, P0 ;  /* 0x00000001ff007807 */ /* 0x000fe40000000000 */
[----:B------:R-:W-:Y:S02]  /*b620*/  SEL R3, RZ, 0x1, P1 ;  /* 0x00000001ff037807 */ /* 0x000fe40000800000 */
[----:B------:R-:W-:Y:S02]  /*b630*/  LOP3.LUT R167, R167, R0, RZ, 0x3c, !PT ;  /* 0x00000000a7a77212 */ /* 0x000fe400078e3cff */
[----:B------:R-:W-:Y:S01]  /*b640*/  LOP3.LUT R168, R168, R3, RZ, 0x3c, !PT ;  /* 0x00000003a8a87212 */ /* 0x000fe200078e3cff */
[----:B------:R-:W-:Y:S01]  /*b650*/  UIADD3 UR16, UPT, UPT, UR38, UR4, URZ ;  /* 0x0000000426107290 */ /* 0x000fe2000fffe0ff */
[----:B------:R-:W-:Y:S02]  /*b660*/  SEL R162, R162, RZ, P0 ;  /* 0x000000ffa2a27207 */ /* 0x000fe40000000000 */
[----:B------:R-:W-:Y:S01]  /*b670*/  SEL R68, R68, RZ, P1 ;  /* 0x000000ff44447207 */ /* 0x000fe20000800000 */
[----:B------:R-:W-:Y:S01]  /*b680*/  UMOV UR36, UR58 ;  /* 0x0000003a00247c82 */ /* 0x000fe20008000000 */
[----:B------:R-:W-:Y:S07]  /*b690*/  BRA.U UP0, `(.L_x_133) ;  /* 0xffffff9900747547 */ /* 0x000fee000b83ffff */
[----:B------:R-:W-:Y:S05]  /*b6a0*/  EXIT ;  /* 0x000000000000794d */ /* 0x000fea0003800000 */
.L_x_24:
[----:B--2---:R2:W3:Y:S02]  /*b6b0*/  SYNCS.PHASECHK.TRANS64.TRYWAIT P0, [R0+URZ+0xf0], R3 ;  /* 0x0000f003000075a7 */ /* 0x0044e400080011ff */
[----:B---3--:R-:W-:Y:S05]  /*b6c0*/  @!P0 NANOSLEEP.SYNCS 0x989680 ;  /* 0x009896800000895d */ /* 0x008fea0003900000 */
[----:B------:R-:W3:Y:S02]  /*b6d0*/  @!P0 SYNCS.PHASECHK.TRANS64 P0, [R0+URZ+0xf0], R3 ;  /* 0x0000f003000085a7 */ /* 0x000ee400080010ff */
[----:B---3--:R-:W-:Y:S05]  /*b6e0*/  @!P0 BRA `(.L_x_24) ;  /* 0xfffffffc00f08947 */ /* 0x008fea000383ffff */
[----:B------:R-:W-:Y:S05]  /*b6f0*/  BRA `(.L_x_134) ;  /* 0xffffff60006c7947 */ /* 0x000fea000383ffff */
.L_x_27:
[----:B--2---:R-:W-:-:S07]  /*b700*/  MOV R0, UR33 ;  /* 0x0000002100007c02 */ /* 0x004fce0008000f00 */
.L_x_135:
[----:B--2---:R2:W3:Y:S02]  /*b710*/  SYNCS.PHASECHK.TRANS64.TRYWAIT P0, [R0+URZ+0x28], R3 ;  /* 0x00002803000075a7 */ /* 0x0044e400080011ff */
[----:B---3--:R-:W-:Y:S05]  /*b720*/  @!P0 NANOSLEEP.SYNCS 0x989680 ;  /* 0x009896800000895d */ /* 0x008fea0003900000 */
[----:B------:R-:W3:Y:S02]  /*b730*/  @!P0 SYNCS.PHASECHK.TRANS64 P0, [R0+URZ+0x28], R3 ;  /* 0x00002803000085a7 */ /* 0x000ee400080010ff */
[----:B---3--:R-:W-:Y:S05]  /*b740*/  @!P0 BRA `(.L_x_135) ;  /* 0xfffffffc00f08947 */ /* 0x008fea000383ffff */
[----:B------:R-:W-:Y:S05]  /*b750*/  BRA `(.L_x_26) ;  /* 0xffffff6000ac7947 */ /* 0x000fea000383ffff */
.L_x_34:
[----:B-1----:R-:W-:-:S07]  /*b760*/  MOV R0, UR17 ;  /* 0x0000001100007c02 */ /* 0x002fce0008000f00 */
.L_x_136:
[----:B-1----:R1:W2:Y:S02]  /*b770*/  SYNCS.PHASECHK.TRANS64.TRYWAIT P0, [R0+URZ+0x28], R3 ;  /* 0x00002803000075a7 */ /* 0x0022a400080011ff */
[----:B--2---:R-:W-:Y:S05]  /*b780*/  @!P0 NANOSLEEP.SYNCS 0x989680 ;  /* 0x009896800000895d */ /* 0x004fea0003900000 */
[----:B------:R-:W2:Y:S02]  /*b790*/  @!P0 SYNCS.PHASECHK.TRANS64 P0, [R0+URZ+0x28], R3 ;  /* 0x00002803000085a7 */ /* 0x000ea400080010ff */
[----:B--2---:R-:W-:Y:S05]  /*b7a0*/  @!P0 BRA `(.L_x_136) ;  /* 0xfffffffc00f08947 */ /* 0x004fea000383ffff */
[----:B------:R-:W-:Y:S05]  /*b7b0*/  BRA `(.L_x_33) ;  /* 0xffffff6400687947 */ /* 0x000fea000383ffff */
.L_x_39:
[----:B-1----:R1:W2:Y:S02]  /*b7c0*/  SYNCS.PHASECHK.TRANS64.TRYWAIT P0, [R3+URZ+0xa0], R0 ;  /* 0x0000a000030075a7 */ /* 0x0022a400080011ff */
[----:B--2---:R-:W-:Y:S05]  /*b7d0*/  @!P0 NANOSLEEP.SYNCS 0x989680 ;  /* 0x009896800000895d */ /* 0x004fea0003900000 */
[----:B------:R-:W2:Y:S02]  /*b7e0*/  @!P0 SYNCS.PHASECHK.TRANS64 P0, [R3+URZ+0xa0], R0 ;  /* 0x0000a000030085a7 */ /* 0x000ea400080010ff */
[----:B--2---:R-:W-:Y:S05]  /*b7f0*/  @!P0 BRA `(.L_x_39) ;  /* 0xfffffffc00f08947 */ /* 0x004fea000383ffff */
[----:B------:R-:W-:Y:S05]  /*b800*/  BRA `(.L_x_137) ;  /* 0xffffff6800087947 */ /* 0x000fea000383ffff */
.L_x_43:
[----:B-1----:R-:W-:-:S07]  /*b810*/  MOV R0, UR4 ;  /* 0x0000000400007c02 */ /* 0x002fce0008000f00 */
.L_x_138:
[----:B-1----:R1:W2:Y:S02]  /*b820*/  SYNCS.PHASECHK.TRANS64.TRYWAIT P0, [R0+URZ], R3 ;  /* 0x00000003000075a7 */ /* 0x0022a400080011ff */
[----:B--2---:R-:W-:Y:S05]  /*b830*/  @!P0 NANOSLEEP.SYNCS 0x989680 ;  /* 0x009896800000895d */ /* 0x004fea0003900000 */
[----:B------:R-:W2:Y:S02]  /*b840*/  @!P0 SYNCS.PHASECHK.TRANS64 P0, [R0+URZ], R3 ;  /* 0x00000003000085a7 */ /* 0x000ea400080010ff */
[----:B--2---:R-:W-:Y:S05]  /*b850*/  @!P0 BRA `(.L_x_138) ;  /* 0xfffffffc00f08947 */ /* 0x004fea000383ffff */
[----:B------:R-:W-:Y:S05]  /*b860*/  BRA `(.L_x_139) ;  /* 0xffffff6c00b07947 */ /* 0x000fea000383ffff */
.L_x_44:
[----:B------:R-:W-:-:S07]  /*b870*/  MOV R0, UR5 ;  /* 0x0000000500007c02 */ /* 0x000fce0008000f00 */
.L_x_140:
[----:B-1----:R1:W2:Y:S02]  /*b880*/  SYNCS.PHASECHK.TRANS64.TRYWAIT P0, [R0+URZ], R3 ;  /* 0x00000003000075a7 */ /* 0x0022a400080011ff */
[----:B--2---:R-:W-:Y:S05]  /*b890*/  @!P0 NANOSLEEP.SYNCS 0x989680 ;  /* 0x009896800000895d */ /* 0x004fea0003900000 */
[----:B------:R-:W2:Y:S02]  /*b8a0*/  @!P0 SYNCS.PHASECHK.TRANS64 P0, [R0+URZ], R3 ;  /* 0x00000003000085a7 */ /* 0x000ea400080010ff */
[----:B--2---:R-:W-:Y:S05]  /*b8b0*/  @!P0 BRA `(.L_x_140) ;  /* 0xfffffffc00f08947 */ /* 0x004fea000383ffff */
[----:B------:R-:W-:Y:S05]  /*b8c0*/  BRA `(.L_x_141) ;  /* 0xffffff6c00bc7947 */ /* 0x000fea000383ffff */
.L_x_45:
[----:B------:R-:W-:-:S07]  /*b8d0*/  MOV R0, UR5 ;  /* 0x0000000500007c02 */ /* 0x000fce0008000f00 */
.L_x_142:
[----:B-1----:R1:W2:Y:S02]  /*b8e0*/  SYNCS.PHASECHK.TRANS64.TRYWAIT P0, [R0+URZ], R3 ;  /* 0x00000003000075a7 */ /* 0x0022a400080011ff */
[----:B--2---:R-:W-:Y:S05]  /*b8f0*/  @!P0 NANOSLEEP.SYNCS 0x989680 ;  /* 0x009896800000895d */ /* 0x004fea0003900000 */
[----:B------:R-:W2:Y:S02]  /*b900*/  @!P0 SYNCS.PHASECHK.TRANS64 P0, [R0+URZ], R3 ;  /* 0x00000003000085a7 */ /* 0x000ea400080010ff */
[----:B--2---:R-:W-:Y:S05]  /*b910*/  @!P0 BRA `(.L_x_142) ;  /* 0xfffffffc00f08947 */ /* 0x004fea000383ffff */
[----:B------:R-:W-:Y:S05]  /*b920*/  BRA `(.L_x_143) ;  /* 0xffffff6c00c87947 */ /* 0x000fea000383ffff */
.L_x_46:
[----:B------:R-:W-:-:S07]  /*b930*/  MOV R0, UR5 ;  /* 0x0000000500007c02 */ /* 0x000fce0008000f00 */
.L_x_144:
[----:B-1----:R1:W2:Y:S02]  /*b940*/  SYNCS.PHASECHK.TRANS64.TRYWAIT P0, [R0+URZ], R3 ;  /* 0x00000003000075a7 */ /* 0x0022a400080011ff */
[----:B--2---:R-:W-:Y:S05]  /*b950*/  @!P0 NANOSLEEP.SYNCS 0x989680 ;  /* 0x009896800000895d */ /* 0x004fea0003900000 */
[----:B------:R-:W2:Y:S02]  /*b960*/  @!P0 SYNCS.PHASECHK.TRANS64 P0, [R0+URZ], R3 ;  /* 0x00000003000085a7 */ /* 0x000ea400080010ff */
[----:B--2---:R-:W-:Y:S05]  /*b970*/  @!P0 BRA `(.L_x_144) ;  /* 0xfffffffc00f08947 */ /* 0x004fea000383ffff */
[----:B------:R-:W-:Y:S05]  /*b980*/  BRA `(.L_x_145) ;  /* 0xffffff6c00d47947 */ /* 0x000fea000383ffff */
.L_x_49:
[----:B-1----:R1:W2:Y:S02]  /*b990*/  SYNCS.PHASECHK.TRANS64.TRYWAIT P0, [R2+URZ+0xe0], R5 ;  /* 0x0000e005020075a7 */ /* 0x0022a400080011ff */
[----:B--2---:R-:W-:Y:S05]  /*b9a0*/  @!P0 NANOSLEEP.SYNCS 0x989680 ;  /* 0x009896800000895d */ /* 0x004fea0003900000 */
[----:B------:R-:W2:Y:S02]  /*b9b0*/  @!P0 SYNCS.PHASECHK.TRANS64 P0, [R2+URZ+0xe0], R5 ;  /* 0x0000e005020085a7 */ /* 0x000ea400080010ff */
[----:B--2---:R-:W-:Y:S05]  /*b9c0*/  @!P0 BRA `(.L_x_49) ;  /* 0xfffffffc00f08947 */ /* 0x004fea000383ffff */
[----:B------:R-:W-:Y:S05]  /*b9d0*/  BRA `(.L_x_146) ;  /* 0xffffff7000387947 */ /* 0x000fea000383ffff */
.L_x_50:
[----:B------:R-:W-:-:S07]  /*b9e0*/  MOV R2, UR4 ;  /* 0x0000000400027c02 */ /* 0x000fce0008000f00 */
.L_x_147:
[----:B-1----:R1:W2:Y:S02]  /*b9f0*/  SYNCS.PHASECHK.TRANS64.TRYWAIT P0, [R2+URZ+0xb0], R5 ;  /* 0x0000b005020075a7 */ /* 0x0022a400080011ff */
[----:B--2---:R-:W-:Y:S05]  /*ba00*/  @!P0 NANOSLEEP.SYNCS 0x989680 ;  /* 0x009896800000895d */ /* 0x004fea0003900000 */
[----:B------:R-:W2:Y:S02]  /*ba10*/  @!P0 SYNCS.PHASECHK.TRANS64 P0, [R2+URZ+0xb0], R5 ;  /* 0x0000b005020085a7 */ /* 0x000ea400080010ff */
[----:B--2---:R-:W-:Y:S05]  /*ba20*/  @!P0 BRA `(.L_x_147) ;  /* 0xfffffffc00f08947 */ /* 0x004fea000383ffff */
[----:B------:R-:W-:Y:S05]  /*ba30*/  BRA `(.L_x_148) ;  /* 0xffffff7000487947 */ /* 0x000fea000383ffff */
.L_x_51:
[----:B-1----:R1:W2:Y:S02]  /*ba40*/  SYNCS.PHASECHK.TRANS64.TRYWAIT P1, [R2+URZ+0xa0], R5 ;  /* 0x0000a005020075a7 */ /* 0x0022a400080211ff */
[----:B--2---:R-:W-:Y:S05]  /*ba50*/  @!P1 NANOSLEEP.SYNCS 0x989680 ;  /* 0x009896800000995d */ /* 0x004fea0003900000 */
[----:B------:R-:W2:Y:S02]  /*ba60*/  @!P1 SYNCS.PHASECHK.TRANS64 P1, [R2+URZ+0xa0], R5 ;  /* 0x0000a005020095a7 */ /* 0x000ea400080210ff */
[----:B--2---:R-:W-:Y:S05]  /*ba70*/  @!P1 BRA `(.L_x_51) ;  /* 0xfffffffc00f09947 */ /* 0x004fea000383ffff */
[----:B------:R-:W-:Y:S05]  /*ba80*/  BRA `(.L_x_149) ;  /* 0xffffff7000787947 */ /* 0x000fea000383ffff */
.L_x_54:
[----:B------:R-:W-:-:S07]  /*ba90*/  MOV R0, UR4 ;  /* 0x0000000400007c02 */ /* 0x000fce0008000f00 */
.L_x_150:
[----:B-1----:R1:W2:Y:S02]  /*baa0*/  SYNCS.PHASECHK.TRANS64.TRYWAIT P0, [R0+URZ+0xb0], R3 ;  /* 0x0000b003000075a7 */ /* 0x0022a400080011ff */
[----:B--2---:R-:W-:Y:S05]  /*bab0*/  @!P0 NANOSLEEP.SYNCS 0x989680 ;  /* 0x009896800000895d */ /* 0x004fea0003900000 */
[----:B------:R-:W2:Y:S02]  /*bac0*/  @!P0 SYNCS.PHASECHK.TRANS64 P0, [R0+URZ+0xb0], R3 ;  /* 0x0000b003000085a7 */ /* 0x000ea400080010ff */
[----:B--2---:R-:W-:Y:S05]  /*bad0*/  @!P0 BRA `(.L_x_150) ;  /* 0xfffffffc00f08947 */ /* 0x004fea000383ffff */
[----:B------:R-:W-:Y:S05]  /*bae0*/  BRA `(.L_x_53) ;  /* 0xffffff7000cc7947 */ /* 0x000fea000383ffff */
.L_x_61:
[----:B-1----:R1:W2:Y:S02]  /*baf0*/  SYNCS.PHASECHK.TRANS64.TRYWAIT P1, [R0+URZ+0xa0], R5 ;  /* 0x0000a005000075a7 */ /* 0x0022a400080211ff */
[----:B--2---:R-:W-:Y:S05]  /*bb00*/  @!P1 NANOSLEEP.SYNCS 0x989680 ;  /* 0x009896800000995d */ /* 0x004fea0003900000 */
[----:B------:R-:W2:Y:S02]  /*bb10*/  @!P1 SYNCS.PHASECHK.TRANS64 P1, [R0+URZ+0xa0], R5 ;  /* 0x0000a005000095a7 */ /* 0x000ea400080210ff */
[----:B--2---:R-:W-:Y:S05]  /*bb20*/  @!P1 BRA `(.L_x_61) ;  /* 0xfffffffc00f09947 */ /* 0x004fea000383ffff */
[----:B------:R-:W-:Y:S05]  /*bb30*/  BRA `(.L_x_151) ;  /* 0xffffff7800347947 */ /* 0x000fea000383ffff */
.L_x_62:
[----:B------:R-:W-:-:S07]  /*bb40*/  MOV R3, UR22 ;  /* 0x0000001600037c02 */ /* 0x000fce0008000f00 */
.L_x_152:
[----:B-1----:R1:W2:Y:S02]  /*bb50*/  SYNCS.PHASECHK.TRANS64.TRYWAIT P0, [R3+URZ+0xd0], R0 ;  /* 0x0000d000030075a7 */ /* 0x0022a400080011ff */
[----:B--2---:R-:W-:Y:S05]  /*bb60*/  @!P0 NANOSLEEP.SYNCS 0x989680 ;  /* 0x009896800000895d */ /* 0x004fea0003900000 */
[----:B------:R-:W2:Y:S02]  /*bb70*/  @!P0 SYNCS.PHASECHK.TRANS64 P0, [R3+URZ+0xd0], R0 ;  /* 0x0000d000030085a7 */ /* 0x000ea400080010ff */
[----:B--2---:R-:W-:Y:S05]  /*bb80*/  @!P0 BRA `(.L_x_152) ;  /* 0xfffffffc00f08947 */ /* 0x004fea000383ffff */
[----:B------:R-:W-:Y:S05]  /*bb90*/  BRA `(.L_x_153) ;  /* 0xffffff78006c7947 */ /* 0x000fea000383ffff */
.L_x_65:
[----:B------:R-:W-:Y:S07]  /*bba0*/  MOV R0, UR5 ;  /* 0x0000000500007c02 */ /* 0x000fee0008000f00 */
.L_x_154:
[----:B-1----:R1:W2:Y:S02]  /*bbb0*/  SYNCS.PHASECHK.TRANS64.TRYWAIT P0, [R0+URZ], R3 ;  /* 0x00000003000075a7 */ /* 0x0022a400080011ff */
[----:B--2---:R-:W-:Y:S05]  /*bbc0*/  @!P0 NANOSLEEP.SYNCS 0x989680 ;  /* 0x009896800000895d */ /* 0x004fea0003900000 */
[----:B------:R-:W2:Y:S02]  /*bbd0*/  @!P0 SYNCS.PHASECHK.TRANS64 P0, [R0+URZ], R3 ;  /* 0x00000003000085a7 */ /* 0x000ea400080010ff */
[----:B--2---:R-:W-:Y:S05]  /*bbe0*/  @!P0 BRA `(.L_x_154) ;  /* 0xfffffffc00f08947 */ /* 0x004fea000383ffff */
[----:B------:R-:W-:Y:S05]  /*bbf0*/  BRA `(.L_x_64) ;  /* 0xffffff7800887947 */ /* 0x000fea000383ffff */
.L_x_68:
[----:B------:R-:W-:-:S07]  /*bc00*/  MOV R0, UR4 ;  /* 0x0000000400007c02 */ /* 0x000fce0008000f00 */
.L_x_155:
[----:B--2---:R2:W4:Y:S02]  /*bc10*/  SYNCS.PHASECHK.TRANS64.TRYWAIT P0, [R0+URZ], R3 ;  /* 0x00000003000075a7 */ /* 0x00452400080011ff */
[----:B----4-:R-:W-:Y:S05]  /*bc20*/  @!P0 NANOSLEEP.SYNCS 0x989680 ;  /* 0x009896800000895d */ /* 0x010fea0003900000 */
[----:B------:R-:W4:Y:S02]  /*bc30*/  @!P0 SYNCS.PHASECHK.TRANS64 P0, [R0+URZ], R3 ;  /* 0x00000003000085a7 */ /* 0x000f2400080010ff */
[----:B----4-:R-:W-:Y:S05]  /*bc40*/  @!P0 BRA `(.L_x_155) ;  /* 0xfffffffc00f08947 */ /* 0x010fea000383ffff */
[----:B------:R-:W-:Y:S05]  /*bc50*/  BRA `(.L_x_156) ;  /* 0xffffff7c003c7947 */ /* 0x000fea000383ffff */
.L_x_69:
[----:B------:R-:W-:-:S07]  /*bc60*/  MOV R0, UR4 ;  /* 0x0000000400007c02 */ /* 0x000fce0008000f00 */
.L_x_157:
[----:B-1----:R1:W2:Y:S02]  /*bc70*/  SYNCS.PHASECHK.TRANS64.TRYWAIT P0, [R0+URZ], R3 ;  /* 0x00000003000075a7 */ /* 0x0022a400080011ff */
[----:B--2---:R-:W-:Y:S05]  /*bc80*/  @!P0 NANOSLEEP.SYNCS 0x989680 ;  /* 0x009896800000895d */ /* 0x004fea0003900000 */
[----:B------:R-:W2:Y:S02]  /*bc90*/  @!P0 SYNCS.PHASECHK.TRANS64 P0, [R0+URZ], R3 ;  /* 0x00000003000085a7 */ /* 0x000ea400080010ff */
[----:B--2---:R-:W-:Y:S05]  /*bca0*/  @!P0 BRA `(.L_x_157) ;  /* 0xfffffffc00f08947 */ /* 0x004fea000383ffff */
[----:B------:R-:W-:Y:S05]  /*bcb0*/  BRA `(.L_x_158) ;  /* 0xffffff7c00487947 */ /* 0x000fea000383ffff */
.L_x_74:
[----:B--2---:R2:W3:Y:S02]  /*bcc0*/  SYNCS.PHASECHK.TRANS64.TRYWAIT P0, [R12+URZ+0xa0], R9 ;  /* 0x0000a0090c0075a7 */ /* 0x0044e400080011ff */
[----:B---3--:R-:W-:Y:S05]  /*bcd0*/  @!P0 NANOSLEEP.SYNCS 0x989680 ;  /* 0x009896800000895d */ /* 0x008fea0003900000 */
[----:B------:R-:W3:Y:S02]  /*bce0*/  @!P0 SYNCS.PHASECHK.TRANS64 P0, [R12+URZ+0xa0], R9 ;  /* 0x0000a0090c0085a7 */ /* 0x000ee400080010ff */
[----:B---3--:R-:W-:Y:S05]  /*bcf0*/  @!P0 BRA `(.L_x_74) ;  /* 0xfffffffc00f08947 */ /* 0x008fea000383ffff */
[----:B------:R-:W-:Y:S05]  /*bd00*/  BRA `(.L_x_159) ;  /* 0xffffff8000787947 */ /* 0x000fea000383ffff */
.L_x_77:
[----:B------:R-:W-:Y:S07]  /*bd10*/  MOV R0, UR21 ;  /* 0x0000001500007c02 */ /* 0x000fee0008000f00 */
.L_x_160:
[----:B--2---:R2:W3:Y:S02]  /*bd20*/  SYNCS.PHASECHK.TRANS64.TRYWAIT P2, [R0+URZ+0x98], R11 ;  /* 0x0000980b000075a7 */ /* 0x0044e400080411ff */
[----:B---3--:R-:W-:Y:S05]  /*bd30*/  @!P2 NANOSLEEP.SYNCS 0x989680 ;  /* 0x009896800000a95d */ /* 0x008fea0003900000 */
[----:B------:R-:W3:Y:S02]  /*bd40*/  @!P2 SYNCS.PHASECHK.TRANS64 P2, [R0+URZ+0x98], R11 ;  /* 0x0000980b0000a5a7 */ /* 0x000ee400080410ff */
[----:B---3--:R-:W-:Y:S05]  /*bd50*/  @!P2 BRA `(.L_x_160) ;  /* 0xfffffffc00f0a947 */ /* 0x008fea000383ffff */
[----:B------:R-:W-:Y:S05]  /*bd60*/  BRA `(.L_x_76) ;  /* 0xffffff8400e07947 */ /* 0x000fea000383ffff */
.L_x_80:
[----:B--2---:R-:W-:Y:S07]  /*bd70*/  MOV R0, UR21 ;  /* 0x0000001500007c02 */ /* 0x004fee0008000f00 */
.L_x_161:
[----:B--2---:R2:W3:Y:S02]  /*bd80*/  SYNCS.PHASECHK.TRANS64.TRYWAIT P0, [R0+URZ+0x70], R9 ;  /* 0x00007009000075a7 */ /* 0x0044e400080011ff */
[----:B---3--:R-:W-:Y:S05]  /*bd90*/  @!P0 NANOSLEEP.SYNCS 0x989680 ;  /* 0x009896800000895d */ /* 0x008fea0003900000 */
[----:B------:R-:W3:Y:S02]  /*bda0*/  @!P0 SYNCS.PHASECHK.TRANS64 P0, [R0+URZ+0x70], R9 ;  /* 0x00007009000085a7 */ /* 0x000ee400080010ff */
[----:B---3--:R-:W-:Y:S05]  /*bdb0*/  @!P0 BRA `(.L_x_161) ;  /* 0xfffffffc00f08947 */ /* 0x008fea000383ffff */
[----:B------:R-:W-:Y:S05]  /*bdc0*/  BRA `(.L_x_162) ;  /* 0xffffff88003c7947 */ /* 0x000fea000383ffff */
.L_x_81:
[----:B------:R-:W-:Y:S07]  /*bdd0*/  MOV R0, UR21 ;  /* 0x0000001500007c02 */ /* 0x000fee0008000f00 */
.L_x_163:
[----:B--2---:R2:W3:Y:S02]  /*bde0*/  SYNCS.PHASECHK.TRANS64.TRYWAIT P0, [R0+URZ+0x78], R9 ;  /* 0x00007809000075a7 */ /* 0x0044e400080011ff */
[----:B---3--:R-:W-:Y:S05]  /*bdf0*/  @!P0 NANOSLEEP.SYNCS 0x989680 ;  /* 0x009896800000895d */ /* 0x008fea0003900000 */
[----:B------:R-:W3:Y:S02]  /*be00*/  @!P0 SYNCS.PHASECHK.TRANS64 P0, [R0+URZ+0x78], R9 ;  /* 0x00007809000085a7 */ /* 0x000ee400080010ff */
[----:B---3--:R-:W-:Y:S05]  /*be10*/  @!P0 BRA `(.L_x_163) ;  /* 0xfffffffc00f08947 */ /* 0x008fea000383ffff */
[----:B------:R-:W-:Y:S05]  /*be20*/  BRA `(.L_x_164) ;  /* 0xffffff8800747947 */ /* 0x000fea000383ffff */
.L_x_82:
[----:B------:R-:W-:Y:S07]  /*be30*/  MOV R0, UR21 ;  /* 0x0000001500007c02 */ /* 0x000fee0008000f00 */
.L_x_165:
[----:B--2---:R2:W3:Y:S02]  /*be40*/  SYNCS.PHASECHK.TRANS64.TRYWAIT P0, [R0+URZ+0x80], R9 ;  /* 0x00008009000075a7 */ /* 0x0044e400080011ff */
[----:B---3--:R-:W-:Y:S05]  /*be50*/  @!P0 NANOSLEEP.SYNCS 0x989680 ;  /* 0x009896800000895d */ /* 0x008fea0003900000 */
[----:B------:R-:W3:Y:S02]  /*be60*/  @!P0 SYNCS.PHASECHK.TRANS64 P0, [R0+URZ+0x80], R9 ;  /* 0x00008009000085a7 */ /* 0x000ee400080010ff */
[----:B---3--:R-:W-:Y:S05]  /*be70*/  @!P0 BRA `(.L_x_165) ;  /* 0xfffffffc00f08947 */ /* 0x008fea000383ffff */
[----:B------:R-:W-:Y:S05]  /*be80*/  BRA `(.L_x_166) ;  /* 0xffffff8800b87947 */ /* 0x000fea000383ffff */
.L_x_83:
[----:B------:R-:W-:Y:S07]  /*be90*/  MOV R0, UR21 ;  /* 0x0000001500007c02 */ /* 0x000fee0008000f00 */
.L_x_167:
[----:B--2---:R2:W3:Y:S02]  /*bea0*/  SYNCS.PHASECHK.TRANS64.TRYWAIT P0, [R0+URZ+0x88], R9 ;  /* 0x00008809000075a7 */ /* 0x0044e400080011ff */
[----:B---3--:R-:W-:Y:S05]  /*beb0*/  @!P0 NANOSLEEP.SYNCS 0x989680 ;  /* 0x009896800000895d */ /* 0x008fea0003900000 */
[----:B------:R-:W3:Y:S02]  /*bec0*/  @!P0 SYNCS.PHASECHK.TRANS64 P0, [R0+URZ+0x88], R9 ;  /* 0x00008809000085a7 */ /* 0x000ee400080010ff */
[----:B---3--:R-:W-:Y:S05]  /*bed0*/  @!P0 BRA `(.L_x_167) ;  /* 0xfffffffc00f08947 */ /* 0x008fea000383ffff */
[----:B------:R-:W-:Y:S05]  /*bee0*/  BRA `(.L_x_168) ;  /* 0xffffff8800f87947 */ /* 0x000fea000383ffff */
.L_x_85:
[----:B------:R-:W-:-:S07]  /*bef0*/  MOV R0, UR21 ;  /* 0x0000001500007c02 */ /* 0x000fce0008000f00 */
.L_x_169:
[----:B---3--:R3:W4:Y:S02]  /*bf00*/  SYNCS.PHASECHK.TRANS64.TRYWAIT P0, [R0+URZ+0x70], R3 ;  /* 0x00007003000075a7 */ /* 0x00872400080011ff */
[----:B----4-:R-:W-:Y:S05]  /*bf10*/  @!P0 NANOSLEEP.SYNCS 0x989680 ;  /* 0x009896800000895d */ /* 0x010fea0003900000 */
[----:B------:R-:W4:Y:S02]  /*bf20*/  @!P0 SYNCS.PHASECHK.TRANS64 P0, [R0+URZ+0x70], R3 ;  /* 0x00007003000085a7 */ /* 0x000f2400080010ff */
[----:B----4-:R-:W-:Y:S05]  /*bf30*/  @!P0 BRA `(.L_x_169) ;  /* 0xfffffffc00f08947 */ /* 0x010fea000383ffff */
[----:B------:R-:W-:Y:S05]  /*bf40*/  BRA `(.L_x_170) ;  /* 0xffffff8c006c7947 */ /* 0x000fea000383ffff */
.L_x_86:
[----:B---3--:R-:W-:-:S07]  /*bf50*/  MOV R0, UR21 ;  /* 0x0000001500007c02 */ /* 0x008fce0008000f00 */
.L_x_171:
[----:B---3--:R3:W4:Y:S02]  /*bf60*/  SYNCS.PHASECHK.TRANS64.TRYWAIT P0, [R0+URZ+0x78], R3 ;  /* 0x00007803000075a7 */ /* 0x00872400080011ff */
[----:B----4-:R-:W-:Y:S05]  /*bf70*/  @!P0 NANOSLEEP.SYNCS 0x989680 ;  /* 0x009896800000895d */ /* 0x010fea0003900000 */
[----:B------:R-:W4:Y:S02]  /*bf80*/  @!P0 SYNCS.PHASECHK.TRANS64 P0, [R0+URZ+0x78], R3 ;  /* 0x00007803000085a7 */ /* 0x000f2400080010ff */
[----:B----4-:R-:W-:Y:S05]  /*bf90*/  @!P0 BRA `(.L_x_171) ;  /* 0xfffffffc00f08947 */ /* 0x010fea000383ffff */
[----:B------:R-:W-:Y:S05]  /*bfa0*/  BRA `(.L_x_172) ;  /* 0xffffff8c005c7947 */ /* 0x000fea000383ffff */
.L_x_87:
[----:B---3--:R-:W-:-:S07]  /*bfb0*/  MOV R0, UR21 ;  /* 0x0000001500007c02 */ /* 0x008fce0008000f00 */
.L_x_173:
[----:B---3--:R3:W4:Y:S02]  /*bfc0*/  SYNCS.PHASECHK.TRANS64.TRYWAIT P0, [R0+URZ+0x80], R3 ;  /* 0x00008003000075a7 */ /* 0x00872400080011ff */
[----:B----4-:R-:W-:Y:S05]  /*bfd0*/  @!P0 NANOSLEEP.SYNCS 0x989680 ;  /* 0x009896800000895d */ /* 0x010fea0003900000 */
[----:B------:R-:W4:Y:S02]  /*bfe0*/  @!P0 SYNCS.PHASECHK.TRANS64 P0, [R0+URZ+0x80], R3 ;  /* 0x00008003000085a7 */ /* 0x000f2400080010ff */
[----:B----4-:R-:W-:Y:S05]  /*bff0*/  @!P0 BRA `(.L_x_173) ;  /* 0xfffffffc00f08947 */ /* 0x010fea000383ffff */
[----:B------:R-:W-:Y:S05]  /*c000*/  BRA `(.L_x_174) ;  /* 0xffffff8c004c7947 */ /* 0x000fea000383ffff */
.L_x_89:
[----:B-1----:R1:W2:Y:S02]  /*c010*/  SYNCS.PHASECHK.TRANS64.TRYWAIT P0, [R3+URZ+0xa0], R0 ;  /* 0x0000a000030075a7 */ /* 0x0022a400080011ff */
[----:B--2---:R-:W-:Y:S05]  /*c020*/  @!P0 NANOSLEEP.SYNCS 0x989680 ;  /* 0x009896800000895d */ /* 0x004fea0003900000 */
[----:B------:R-:W2:Y:S02]  /*c030*/  @!P0 SYNCS.PHASECHK.TRANS64 P0, [R3+URZ+0xa0], R0 ;  /* 0x0000a000030085a7 */ /* 0x000ea400080010ff */
[----:B--2---:R-:W-:Y:S05]  /*c040*/  @!P0 BRA `(.L_x_89) ;  /* 0xfffffffc00f08947 */ /* 0x004fea000383ffff */
[----:B------:R-:W-:Y:S05]  /*c050*/  BRA `(.L_x_175) ;  /* 0xffffff9000187947 */ /* 0x000fea000383ffff */
.L_x_100:
[----:B--2---:R2:W1:Y:S02]  /*c060*/  SYNCS.PHASECHK.TRANS64.TRYWAIT P1, [R3+URZ+0x50], R2 ;  /* 0x00005002030075a7 */ /* 0x00446400080211ff */
[----:B-1----:R-:W-:Y:S05]  /*c070*/  @!P1 NANOSLEEP.SYNCS 0x989680 ;  /* 0x009896800000995d */ /* 0x002fea0003900000 */
[----:B------:R-:W1:Y:S02]  /*c080*/  @!P1 SYNCS.PHASECHK.TRANS64 P1, [R3+URZ+0x50], R2 ;  /* 0x00005002030095a7 */ /* 0x000e6400080210ff */
[----:B-1----:R-:W-:Y:S05]  /*c090*/  @!P1 BRA `(.L_x_100) ;  /* 0xfffffffc00f09947 */ /* 0x002fea000383ffff */
[----:B------:R-:W-:Y:S05]  /*c0a0*/  BRA `(.L_x_99) ;  /* 0xffffff9c009c7947 */ /* 0x000fea000383ffff */
.L_x_102:
[----:B--2---:R2:W4:Y:S02]  /*c0b0*/  SYNCS.PHASECHK.TRANS64.TRYWAIT P0, [R177+URZ+0xc0], R4 ;  /* 0x0000c004b10075a7 */ /* 0x00452400080011ff */
[----:B----4-:R-:W-:Y:S05]  /*c0c0*/  @!P0 NANOSLEEP.SYNCS 0x989680 ;  /* 0x009896800000895d */ /* 0x010fea0003900000 */
[----:B------:R-:W4:Y:S02]  /*c0d0*/  @!P0 SYNCS.PHASECHK.TRANS64 P0, [R177+URZ+0xc0], R4 ;  /* 0x0000c004b10085a7 */ /* 0x000f2400080010ff */
[----:B----4-:R-:W-:Y:S05]  /*c0e0*/  @!P0 BRA `(.L_x_102) ;  /* 0xfffffffc00f08947 */ /* 0x010fea000383ffff */
[----:B------:R-:W-:Y:S05]  /*c0f0*/  BRA `(.L_x_101) ;  /* 0xffffff9c00f47947 */ /* 0x000fea000383ffff */
.L_x_111:
[----:B---3--:R3:W4:Y:S02]  /*c100*/  SYNCS.PHASECHK.TRANS64.TRYWAIT P0, [R190+URZ+0x50], R5 ;  /* 0x00005005be0075a7 */ /* 0x00872400080011ff */
[----:B----4-:R-:W-:Y:S05]  /*c110*/  @!P0 NANOSLEEP.SYNCS 0x989680 ;  /* 0x009896800000895d */ /* 0x010fea0003900000 */
[----:B------:R-:W4:Y:S02]  /*c120*/  @!P0 SYNCS.PHASECHK.TRANS64 P0, [R190+URZ+0x50], R5 ;  /* 0x00005005be0085a7 */ /* 0x000f2400080010ff */
[----:B----4-:R-:W-:Y:S05]  /*c130*/  @!P0 BRA `(.L_x_111) ;  /* 0xfffffffc00f08947 */ /* 0x010fea000383ffff */
[----:B------:R-:W-:Y:S05]  /*c140*/  BRA `(.L_x_110) ;  /* 0xffffffb400047947 */ /* 0x000fea000383ffff */
.L_x_120:
[----:B---3--:R3:W4:Y:S02]  /*c150*/  SYNCS.PHASECHK.TRANS64.TRYWAIT P0, [R0+URZ+0x50], R7 ;  /* 0x00005007000075a7 */ /* 0x00872400080011ff */
[----:B----4-:R-:W-:Y:S05]  /*c160*/  @!P0 NANOSLEEP.SYNCS 0x989680 ;  /* 0x009896800000895d */ /* 0x010fea0003900000 */
[----:B------:R-:W4:Y:S02]  /*c170*/  @!P0 SYNCS.PHASECHK.TRANS64 P0, [R0+URZ+0x50], R7 ;  /* 0x00005007000085a7 */ /* 0x000f2400080010ff */
[----:B----4-:R-:W-:Y:S05]  /*c180*/  @!P0 BRA `(.L_x_120) ;  /* 0xfffffffc00f08947 */ /* 0x010fea000383ffff */
[----:B------:R-:W-:Y:S05]  /*c190*/  BRA `(.L_x_119) ;  /* 0xffffffc8005c7947 */ /* 0x000fea000383ffff */
.L_x_129:
[----:B---3--:R3:W4:Y:S02]  /*c1a0*/  SYNCS.PHASECHK.TRANS64.TRYWAIT P0, [R0+URZ+0x50], R5 ;  /* 0x00005005000075a7 */ /* 0x00872400080011ff */
[----:B----4-:R-:W-:Y:S05]  /*c1b0*/  @!P0 NANOSLEEP.SYNCS 0x989680 ;  /* 0x009896800000895d */ /* 0x010fea0003900000 */
[----:B------:R-:W4:Y:S02]  /*c1c0*/  @!P0 SYNCS.PHASECHK.TRANS64 P0, [R0+URZ+0x50], R5 ;  /* 0x00005005000085a7 */ /* 0x000f2400080010ff */
[----:B----4-:R-:W-:Y:S05]  /*c1d0*/  @!P0 BRA `(.L_x_129) ;  /* 0xfffffffc00f08947 */ /* 0x010fea000383ffff */
[----:B------:R-:W-:Y:S05]  /*c1e0*/  BRA `(.L_x_128) ;  /* 0xffffffdc00c07947 */ /* 0x000fea000383ffff */
        .weak           $__internal_0_$__cuda_sm10x_tcgen05_guardrail_trap_col_being_dealloced_not_returned_by_alloc
        .type           $__internal_0_$__cuda_sm10x_tcgen05_guardrail_trap_col_being_dealloced_not_returned_by_alloc,@function
        .size           $__internal_0_$__cuda_sm10x_tcgen05_guardrail_trap_col_being_dealloced_not_returned_by_alloc,($__internal_1_$__cuda_sm10x_tcgen05_guardrail_trap_phase_invalid_during_alloc - $__internal_0_$__cuda_sm10x_tcgen05_guardrail_trap_col_being_dealloced_not_returned_by_alloc)
$__internal_0_$__cuda_sm10x_tcgen05_guardrail_trap_col_being_dealloced_not_returned_by_alloc:
[----:B------:R-:W-:Y:S05]  /*c1f0*/  BPT.TRAP 0x1 ;  /* 0x000000040000795c */ /* 0x000fea0000300000 */
[----:B------:R-:W-:-:S04]  /*c200*/  HFMA2 R3, -RZ, RZ, 0, 0 ;  /* 0x00000000ff037431 */ /* 0x000fc800000001ff */
[----:B------:R-:W-:Y:S05]  /*c210*/  RET.REL.NODEC R2 `(_ZN7cutlass13device_kernelINS_4gemm6kernel13GemmUniversalIN4cute5tupleIJiiiiEEENS1_10collective13CollectiveMmaINS1_35MainloopSm100TmaUmmaWarpSpecializedILi5ELi2ELi2ENS5_IJNS4_1CILi1EEENSA_ILi2EEESB_EEEEENS5_IJNSA_ILi128EEENSA_ILi256EEENSA_ILi64EEEEEENS_12float_e5m2_tENS5_IJlSB_lEEESJ_SK_NS4_8TiledMMAINS4_8MMA_AtomIJNS4_10MMA_TraitsINS4_19SM100_MMA_F8F6F4_SSEJSJ_SJ_fSF_SG_NS4_17integral_constantINS4_4UMMA5MajorELSR_0EEESS_NSP_INSQ_7ScaleInELST_0EEESU_EEEEEENS4_6LayoutINS5_IJSB_SB_SB_EEENS5_IJNSA_ILi0EEESZ_SZ_EEEEENS5_IJNS4_10UnderscoreES12_S12_EEEEENS4_23SM90_TMA_LOAD_MULTICASTENS4_14ComposedLayoutINS4_7SwizzleILi2ELi4ELi3EEENS4_18smem_ptr_flag_bitsILi8EEENSX_INS5_IJNSA_ILi8EEESH_EEENS5_IJSH_SB_EEEEEEEvNS4_8identityENS4_13SM90_TMA_LOADES1F_vS1G_EENS_8epilogue10collective18CollectiveEpilogueINS1J_23Sm100TmaWarpSpecializedILi4ELi2ELi64ELb0ELb0EEEJSI_NS5_IJNSX_ISF_SB_EENSX_ISH_SB_EEEEESJ_SK_SJ_SK_NS1J_6fusion15FusionCallbacksIS1N_NS1R_17LinearCombinationISJ_fSJ_fLNS_15FloatRoundStyleE2EEESI_S1Q_JEEENS4_5SM1004TMEM4LOAD26SM100_TMEM_LOAD_32dp32b64xES1H_S1F_NS4_39AutoVectorizingCopyWithAssumedAlignmentILi128EEENS4_14SM90_TMA_STOREES1F_S22_S22_EEEvvEEEEvNT_6ParamsE) ;  /* 0xffffff3c02787950 */ /* 0x000fea0003c3ffff */
        .weak           $__internal_1_$__cuda_sm10x_tcgen05_guardrail_trap_phase_invalid_during_alloc
        .type           $__internal_1_$__cuda_sm10x_tcgen05_guardrail_trap_phase_invalid_during_alloc,@function
        .size           $__internal_1_$__cuda_sm10x_tcgen05_guardrail_trap_phase_invalid_during_alloc,($__internal_2_$__cuda_sm10x_tcgen05_guardrail_trap_unallocated_columns_being_dealloced - $__internal_1_$__cuda_sm10x_tcgen05_guardrail_trap_phase_invalid_during_alloc)
$__internal_1_$__cuda_sm10x_tcgen05_guardrail_trap_phase_invalid_during_alloc:
[----:B------:R-:W-:Y:S05]  /*c220*/  BPT.TRAP 0x1 ;  /* 0x000000040000795c */ /* 0x000fea0000300000 */
[----:B------:R-:W-:-:S04]  /*c230*/  MOV R5, 0x0 ;  /* 0x0000000000057802 */ /* 0x000fc80000000f00 */
[----:B------:R-:W-:Y:S05]  /*c240*/  RET.REL.NODEC R4 `(_ZN7cutlass13device_kernelINS_4gemm6kernel13GemmUniversalIN4cute5tupleIJiiiiEEENS1_10collective13CollectiveMmaINS1_35MainloopSm100TmaUmmaWarpSpecializedILi5ELi2ELi2ENS5_IJNS4_1CILi1EEENSA_ILi2EEESB_EEEEENS5_IJNSA_ILi128EEENSA_ILi256EEENSA_ILi64EEEEEENS_12float_e5m2_tENS5_IJlSB_lEEESJ_SK_NS4_8TiledMMAINS4_8MMA_AtomIJNS4_10MMA_TraitsINS4_19SM100_MMA_F8F6F4_SSEJSJ_SJ_fSF_SG_NS4_17integral_constantINS4_4UMMA5MajorELSR_0EEESS_NSP_INSQ_7ScaleInELST_0EEESU_EEEEEENS4_6LayoutINS5_IJSB_SB_SB_EEENS5_IJNSA_ILi0EEESZ_SZ_EEEEENS5_IJNS4_10UnderscoreES12_S12_EEEEENS4_23SM90_TMA_LOAD_MULTICASTENS4_14ComposedLayoutINS4_7SwizzleILi2ELi4ELi3EEENS4_18smem_ptr_flag_bitsILi8EEENSX_INS5_IJNSA_ILi8EEESH_EEENS5_IJSH_SB_EEEEEEEvNS4_8identityENS4_13SM90_TMA_LOADES1F_vS1G_EENS_8epilogue10collective18CollectiveEpilogueINS1J_23Sm100TmaWarpSpecializedILi4ELi2ELi64ELb0ELb0EEEJSI_NS5_IJNSX_ISF_SB_EENSX_ISH_SB_EEEEESJ_SK_SJ_SK_NS1J_6fusion15FusionCallbacksIS1N_NS1R_17LinearCombinationISJ_fSJ_fLNS_15FloatRoundStyleE2EEESI_S1Q_JEEENS4_5SM1004TMEM4LOAD26SM100_TMEM_LOAD_32dp32b64xES1H_S1F_NS4_39AutoVectorizingCopyWithAssumedAlignmentILi128EEENS4_14SM90_TMA_STOREES1F_S22_S22_EEEvvEEEEvNT_6ParamsE) ;  /* 0xffffff3c046c7950 */ /* 0x000fea0003c3ffff */
        .weak           $__internal_2_$__cuda_sm10x_tcgen05_guardrail_trap_unallocated_columns_being_dealloced
        .type           $__internal_2_$__cuda_sm10x_tcgen05_guardrail_trap_unallocated_columns_being_dealloced,@function
        .size           $__internal_2_$__cuda_sm10x_tcgen05_guardrail_trap_unallocated_columns_being_dealloced,(.L_x_177 - $__internal_2_$__cuda_sm10x_tcgen05_guardrail_trap_unallocated_columns_being_dealloced)
$__internal_2_$__cuda_sm10x_tcgen05_guardrail_trap_unallocated_columns_being_dealloced:
[----:B------:R-:W-:Y:S05]  /*c250*/  BPT.TRAP 0x1 ;  /* 0x000000040000795c */ /* 0x000fea0000300000 */
[----:B------:R-:W-:-:S04]  /*c260*/  HFMA2 R3, -RZ, RZ, 0, 0 ;  /* 0x00000000ff037431 */ /* 0x000fc800000001ff */
[----:B------:R-:W-:Y:S05]  /*c270*/  RET.REL.NODEC R2 `(_ZN7cutlass13device_kernelINS_4gemm6kernel13GemmUniversalIN4cute5tupleIJiiiiEEENS1_10collective13CollectiveMmaINS1_35MainloopSm100TmaUmmaWarpSpecializedILi5ELi2ELi2ENS5_IJNS4_1CILi1EEENSA_ILi2EEESB_EEEEENS5_IJNSA_ILi128EEENSA_ILi256EEENSA_ILi64EEEEEENS_12float_e5m2_tENS5_IJlSB_lEEESJ_SK_NS4_8TiledMMAINS4_8MMA_AtomIJNS4_10MMA_TraitsINS4_19SM100_MMA_F8F6F4_SSEJSJ_SJ_fSF_SG_NS4_17integral_constantINS4_4UMMA5MajorELSR_0EEESS_NSP_INSQ_7ScaleInELST_0EEESU_EEEEEENS4_6LayoutINS5_IJSB_SB_SB_EEENS5_IJNSA_ILi0EEESZ_SZ_EEEEENS5_IJNS4_10UnderscoreES12_S12_EEEEENS4_23SM90_TMA_LOAD_MULTICASTENS4_14ComposedLayoutINS4_7SwizzleILi2ELi4ELi3EEENS4_18smem_ptr_flag_bitsILi8EEENSX_INS5_IJNSA_ILi8EEESH_EEENS5_IJSH_SB_EEEEEEEvNS4_8identityENS4_13SM90_TMA_LOADES1F_vS1G_EENS_8epilogue10collective18CollectiveEpilogueINS1J_23Sm100TmaWarpSpecializedILi4ELi2ELi64ELb0ELb0EEEJSI_NS5_IJNSX_ISF_SB_EENSX_ISH_SB_EEEEESJ_SK_SJ_SK_NS1J_6fusion15FusionCallbacksIS1N_NS1R_17LinearCombinationISJ_fSJ_fLNS_15FloatRoundStyleE2EEESI_S1Q_JEEENS4_5SM1004TMEM4LOAD26SM100_TMEM_LOAD_32dp32b64xES1H_S1F_NS4_39AutoVectorizingCopyWithAssumedAlignmentILi128EEENS4_14SM90_TMA_STOREES1F_S22_S22_EEEvvEEEEvNT_6ParamsE) ;  /* 0xffffff3c02607950 */ /* 0x000fea0003c3ffff */
.L_x_176:
[----:B------:R-:W-:-:S00]  /*c280*/  BRA `(.L_x_176) ;  /* 0xfffffffc00fc7947 */ /* 0x000fc0000383ffff */
[----:B------:R-:W-:-:S00]  /*c290*/  NOP ;  /* 0x0000000000007918 */ /* 0x000fc00000000000 */
        /* <DEDUP_REMOVED lines=14> */
.L_x_177:


//--------------------- .nv.global.init           --------------------------
	.section	.nv.global.init,"aw",@progbits
.nv.global.init:
	.type		$str$27,@object
	.size		$str$27,($str$28 - $str$27)
$str$27:
        /*0000*/ 	.byte	0x28, 0x61, 0x64, 0x64, 0x72, 0x65, 0x73, 0x73, 0x20, 0x26, 0x20, 0x6d, 0x61, 0x73, 0x6b, 0x29
        /*0010*/ 	.byte	0x20, 0x3d, 0x3d, 0x20, 0x30, 0x00
	.type		$str$28,@object
	.size		$str$28,($str$26 - $str$28)
$str$28:
        /*0016*/ 	.byte	0x2f, 0x74, 0x6d, 0x70, 0x2f, 0x63, 0x75, 0x74, 0x6c, 0x61, 0x73, 0x73, 0x5f, 0x73, 0x77, 0x65
        /*0026*/ 	.byte	0x65, 0x70, 0x5f, 0x73, 0x72, 0x63, 0x2f, 0x69, 0x6e, 0x63, 0x6c, 0x75, 0x64, 0x65, 0x2f, 0x63
        /*0036*/ 	.byte	0x75, 0x74, 0x65, 0x2f, 0x70, 0x6f, 0x69, 0x6e, 0x74, 0x65, 0x72, 0x5f, 0x66, 0x6c, 0x61, 0x67
        /*0046*/ 	.byte	0x67, 0x65, 0x64, 0x2e, 0x68, 0x70, 0x70, 0x00
	.type		$str$26,@object
	.size		$str$26,($str$25 - $str$26)
$str$26:
        /*004e*/ 	.byte	0x2f, 0x74, 0x6d, 0x70, 0x2f, 0x63, 0x75, 0x74, 0x6c, 0x61, 0x73, 0x73, 0x5f, 0x73, 0x77, 0x65
        /*005e*/ 	.byte	0x65, 0x70, 0x5f, 0x73, 0x72, 0x63, 0x2f, 0x69, 0x6e, 0x63, 0x6c, 0x75, 0x64, 0x65, 0x2f, 0x63
        /*006e*/ 	.byte	0x75, 0x74, 0x65, 0x2f, 0x61, 0x74, 0x6f, 0x6d, 0x2f, 0x63, 0x6f, 0x70, 0x79, 0x5f, 0x74, 0x72
        /*007e*/ 	.byte	0x61, 0x69, 0x74, 0x73, 0x5f, 0x73, 0x6d, 0x31, 0x30, 0x30, 0x2e, 0x68, 0x70, 0x70, 0x00
	.type		$str$25,@object
	.size		$str$25,(__unnamed_1 - $str$25)
$str$25:
        /*008d*/ 	.byte	0x28, 0x28, 0x75, 0x69, 0x6e, 0x74, 0x33, 0x32, 0x5f, 0x74, 0x28, 0x74, 0x68, 0x72, 0x65, 0x61
        /*009d*/ 	.byte	0x64, 0x49, 0x64, 0x78, 0x2e, 0x78, 0x29, 0x20, 0x2f, 0x20, 0x33, 0x32, 0x29, 0x20, 0x25, 0x20
        /*00ad*/ 	.byte	0x34, 0x29, 0x20, 0x3d, 0x3d, 0x20, 0x28, 0x28, 0x28, 0x74, 0x6d, 0x65, 0x6d, 0x5f, 0x61, 0x64
        /*00bd*/ 	.byte	0x64, 0x72, 0x20, 0x3e, 0x3e, 0x20, 0x31, 0x36, 0x29, 0x20, 0x2f, 0x20, 0x33, 0x32, 0x29, 0x20
        /*00cd*/ 	.byte	0x25, 0x20, 0x34, 0x29, 0x00
	.type		__unnamed_1,@object
	.size		__unnamed_1,(__unnamed_2 - __unnamed_1)
__unnamed_1:
        /*00d2*/ 	.byte	0x61, 0x75, 0x74, 0x6f, 0x20, 0x63, 0x75, 0x74, 0x65, 0x3a, 0x3a, 0x61, 0x73, 0x5f, 0x70, 0x6f
        /* <DEDUP_REMOVED lines=24> */
        /*0262*/ 	.byte	0x43, 0x3c, 0x38, 0x31, 0x39, 0x32, 0x3e, 0x3e, 0x3e, 0x3e, 0x5d, 0x00
	.type		__unnamed_2,@object
	.size		__unnamed_2,(__unnamed_3 - __unnamed_2)
__unnamed_2:
        /* <DEDUP_REMOVED lines=26> */
	.type		__unnamed_3,@object
	.size		__unnamed_3,(.L_3 - __unnamed_3)
__unnamed_3:
        /* <DEDUP_REMOVED lines=42> */
        /*06aa*/ 	.byte	0x3e, 0x3e, 0x3e, 0x3e, 0x5d, 0x00
.L_3:


//--------------------- .nv.shared._ZN7cutlass13device_kernelINS_4gemm6kernel13GemmUniversalIN4cute5tupleIJiiiiEEENS1_10collective13CollectiveMmaINS1_35MainloopSm100TmaUmmaWarpSpecializedILi5ELi2ELi2ENS5_IJNS4_1CILi1EEENSA_ILi2EEESB_EEEEENS5_IJNSA_ILi128EEENSA_ILi256EEENSA_ILi64EEEEEENS_12float_e5m2_tENS5_IJlSB_lEEESJ_SK_NS4_8TiledMMAINS4_8MMA_AtomIJNS4_10MMA_TraitsINS4_19SM100_MMA_F8F6F4_SSEJSJ_SJ_fSF_SG_NS4_17integral_constantINS4_4UMMA5MajorELSR_0EEESS_NSP_INSQ_7ScaleInELST_0EEESU_EEEEEENS4_6LayoutINS5_IJSB_SB_SB_EEENS5_IJNSA_ILi0EEESZ_SZ_EEEEENS5_IJNS4_10UnderscoreES12_S12_EEEEENS4_23SM90_TMA_LOAD_MULTICASTENS4_14ComposedLayoutINS4_7SwizzleILi2ELi4ELi3EEENS4_18smem_ptr_flag_bitsILi8EEENSX_INS5_IJNSA_ILi8EEESH_EEENS5_IJSH_SB_EEEEEEEvNS4_8identityENS4_13SM90_TMA_LOADES1F_vS1G_EENS_8epilogue10collective18CollectiveEpilogueINS1J_23Sm100TmaWarpSpecializedILi4ELi2ELi64ELb0ELb0EEEJSI_NS5_IJNSX_ISF_SB_EENSX_ISH_SB_EEEEESJ_SK_SJ_SK_NS1J_6fusion15FusionCallbacksIS1N_NS1R_17LinearCombinationISJ_fSJ_fLNS_15FloatRoundStyleE2EEESI_S1Q_JEEENS4_5SM1004TMEM4LOAD26SM100_TMEM_LOAD_32dp32b64xES1H_S1F_NS4_39AutoVectorizingCopyWithAssumedAlignmentILi128EEENS4_14SM90_TMA_STOREES1F_S22_S22_EEEvvEEEEvNT_6ParamsE --------------------------
	.section	.nv.shared._ZN7cutlass13device_kernelINS_4gemm6kernel13GemmUniversalIN4cute5tupleIJiiiiEEENS1_10collective13CollectiveMmaINS1_35MainloopSm100TmaUmmaWarpSpecializedILi5ELi2ELi2ENS5_IJNS4_1CILi1EEENSA_ILi2EEESB_EEEEENS5_IJNSA_ILi128EEENSA_ILi256EEENSA_ILi64EEEEEENS_12float_e5m2_tENS5_IJlSB_lEEESJ_SK_NS4_8TiledMMAINS4_8MMA_AtomIJNS4_10MMA_TraitsINS4_19SM100_MMA_F8F6F4_SSEJSJ_SJ_fSF_SG_NS4_17integral_constantINS4_4UMMA5MajorELSR_0EEESS_NSP_INSQ_7ScaleInELST_0EEESU_EEEEEENS4_6LayoutINS5_IJSB_SB_SB_EEENS5_IJNSA_ILi0EEESZ_SZ_EEEEENS5_IJNS4_10UnderscoreES12_S12_EEEEENS4_23SM90_TMA_LOAD_MULTICASTENS4_14ComposedLayoutINS4_7SwizzleILi2ELi4ELi3EEENS4_18smem_ptr_flag_bitsILi8EEENSX_INS5_IJNSA_ILi8EEESH_EEENS5_IJSH_SB_EEEEEEEvNS4_8identityENS4_13SM90_TMA_LOADES1F_vS1G_EENS_8epilogue10collective18CollectiveEpilogueINS1J_23Sm100TmaWarpSpecializedILi4ELi2ELi64ELb0ELb0EEEJSI_NS5_IJNSX_ISF_SB_EENSX_ISH_SB_EEEEESJ_SK_SJ_SK_NS1J_6fusion15FusionCallbacksIS1N_NS1R_17LinearCombinationISJ_fSJ_fLNS_15FloatRoundStyleE2EEESI_S1Q_JEEENS4_5SM1004TMEM4LOAD26SM100_TMEM_LOAD_32dp32b64xES1H_S1F_NS4_39AutoVectorizingCopyWithAssumedAlignmentILi128EEENS4_14SM90_TMA_STOREES1F_S22_S22_EEEvvEEEEvNT_6ParamsE,"aw",@nobits
	.sectionflags	@""
	.align	16
	.zero		1024


//--------------------- .nv.shared.reserved.0     --------------------------
	.section	.nv.shared.reserved.0,"aw",@nobits
	.weak		__nv_reservedSMEM_offset_0_alias
	.size		__nv_reservedSMEM_offset_0_alias, 0, 64
	.other		__nv_reservedSMEM_offset_0_alias,@"STO_CUDA_RESERVED_SHARED STV_DEFAULT"
__nv_reservedSMEM_offset_0_alias:
	.zero		0
.nv.shared.reserved.0:
	.zero		64
	.weak		__nv_reservedSMEM_tcgen05_partition
	.type		__nv_reservedSMEM_tcgen05_partition,@object
	.size		__nv_reservedSMEM_tcgen05_partition,(.L_0 - __nv_reservedSMEM_tcgen05_partition)
__nv_reservedSMEM_tcgen05_partition:
	.zero		32
.L_0:


//--------------------- .nv.global                --------------------------
	.section	.nv.global,"aw",@nobits
.nv.global:
	.type		_ZN39_INTERNAL_6ec51df4_4_k_cu_75615959_87134cute1_E,@object
	.size		_ZN39_INTERNAL_6ec51df4_4_k_cu_75615959_87134cute1_E,(_ZN39_INTERNAL_6ec51df4_4_k_cu_75615959_87134cuda3std3__45__cpo6cbeginE - _ZN39_INTERNAL_6ec51df4_4_k_cu_75615959_87134cute1_E)
_ZN39_INTERNAL_6ec51df4_4_k_cu_75615959_87134cute1_E:
	.zero		1
	.type		_ZN39_INTERNAL_6ec51df4_4_k_cu_75615959_87134cuda3std3__45__cpo6cbeginE,@object
	.size		_ZN39_INTERNAL_6ec51df4_4_k_cu_75615959_87134cuda3std3__45__cpo6cbeginE,(_ZN39_INTERNAL_6ec51df4_4_k_cu_75615959_87134cuda3std3__48in_placeE - _ZN39_INTERNAL_6ec51df4_4_k_cu_75615959_87134cuda3std3__45__cpo6cbeginE)
_ZN39_INTERNAL_6ec51df4_4_k_cu_75615959_87134cuda3std3__45__cpo6cbeginE:
	.zero		1
	.type		_ZN39_INTERNAL_6ec51df4_4_k_cu_75615959_87134cuda3std3__48in_placeE,@object
	.size		_ZN39_INTERNAL_6ec51df4_4_k_cu_75615959_87134cuda3std3__48in_placeE,(_ZN39_INTERNAL_6ec51df4_4_k_cu_75615959_87134cuda3std6ranges3__45__cpo9iter_moveE - _ZN39_INTERNAL_6ec51df4_4_k_cu_75615959_87134cuda3std3__48in_placeE)
_ZN39_INTERNAL_6ec51df4_4_k_cu_75615959_87134cuda3std3__48in_placeE:
	.zero		1
	.type		_ZN39_INTERNAL_6ec51df4_4_k_cu_75615959_87134cuda3std6ranges3__45__cpo9iter_moveE,@object
	.size		_ZN39_INTERNAL_6ec51df4_4_k_cu_75615959_87134cuda3std6ranges3__45__cpo9iter_moveE,(_ZN39_INTERNAL_6ec51df4_4_k_cu_75615959_87134cuda3std3__45__cpo5beginE - _ZN39_INTERNAL_6ec51df4_4_k_cu_75615959_87134cuda3std6ranges3__45__cpo9iter_moveE)
_ZN39_INTERNAL_6ec51df4_4_k_cu_75615959_87134cuda3std6ranges3__45__cpo9iter_moveE:
	.zero		1
	.type		_ZN39_INTERNAL_6ec51df4_4_k_cu_75615959_87134cuda3std3__45__cpo5beginE,@object
	.size		_ZN39_INTERNAL_6ec51df4_4_k_cu_75615959_87134cuda3std3__45__cpo5beginE,(_ZN39_INTERNAL_6ec51df4_4_k_cu_75615959_87134cuda3std3__441_GLOBAL__N__6ec51df4_4_k_cu_75615959_87136ignoreE - _ZN39_INTERNAL_6ec51df4_4_k_cu_75615959_87134cuda3std3__45__cpo5beginE)
_ZN39_INTERNAL_6ec51df4_4_k_cu_75615959_87134cuda3std3__45__cpo5beginE:
	.zero		1
	.type		_ZN39_INTERNAL_6ec51df4_4_k_cu_75615959_87134cuda3std3__441_GLOBAL__N__6ec51df4_4_k_cu_75615959_87136ignoreE,@object
	.size		_ZN39_INTERNAL_6ec51df4_4_k_cu_75615959_87134cuda3std3__441_GLOBAL__N__6ec51df4_4_k_cu_75615959_87136ignoreE,(_ZN39_INTERNAL_6ec51df4_4_k_cu_75615959_87134cute7productE - _ZN39_INTERNAL_6ec51df4_4_k_cu_75615959_87134cuda3std3__441_GLOBAL__N__6ec51df4_4_k_cu_75615959_87136ignoreE)
_ZN39_INTERNAL_6ec51df4_4_k_cu_75615959_87134cuda3std3__441_GLOBAL__N__6ec51df4_4_k_cu_75615959_87136ignoreE:
	.zero		1
	.type		_ZN39_INTERNAL_6ec51df4_4_k_cu_75615959_87134cute7productE,@object
	.size		_ZN39_INTERNAL_6ec51df4_4_k_cu_75615959_87134cute7productE,(_ZN39_INTERNAL_6ec51df4_4_k_cu_75615959_87134cuda3std3__45__cpo3endE - _ZN39_INTERNAL_6ec51df4_4_k_cu_75615959_87134cute7productE)
_ZN39_INTERNAL_6ec51df4_4_k_cu_75615959_87134cute7productE:
	.zero		1
	.type		_ZN39_INTERNAL_6ec51df4_4_k_cu_75615959_87134cuda3std3__45__cpo3endE,@object
	.size		_ZN39_INTERNAL_6ec51df4_4_k_cu_75615959_87134cuda3std3__45__cpo3endE,(_ZN39_INTERNAL_6ec51df4_4_k_cu_75615959_87134cuda3std3__419piecewise_constructE - _ZN39_INTERNAL_6ec51df4_4_k_cu_75615959_87134cuda3std3__45__cpo3endE)
_ZN39_INTERNAL_6ec51df4_4_k_cu_75615959_87134cuda3std3__45__cpo3endE:
	.zero		1
	.type		_ZN39_INTERNAL_6ec51df4_4_k_cu_75615959_87134cuda3std3__419piecewise_constructE,@object
	.size		_ZN39_INTERNAL_6ec51df4_4_k_cu_75615959_87134cuda3std3__419piecewise_constructE,(_ZN39_INTERNAL_6ec51df4_4_k_cu_75615959_87134cuda3std3__45__cpo4cendE - _ZN39_INTERNAL_6ec51df4_4_k_cu_75615959_87134cuda3std3__419piecewise_constructE)
_ZN39_INTERNAL_6ec51df4_4_k_cu_75615959_87134cuda3std3__419piecewise_constructE:
	.zero		1
	.type		_ZN39_INTERNAL_6ec51df4_4_k_cu_75615959_87134cuda3std3__45__cpo4cendE,@object
	.size		_ZN39_INTERNAL_6ec51df4_4_k_cu_75615959_87134cuda3std3__45__cpo4cendE,(_ZN39_INTERNAL_6ec51df4_4_k_cu_75615959_87134cuda3std6ranges3__45__cpo4swapE - _ZN39_INTERNAL_6ec51df4_4_k_cu_75615959_87134cuda3std3__45__cpo4cendE)
_ZN39_INTERNAL_6ec51df4_4_k_cu_75615959_87134cuda3std3__45__cpo4cendE:
	.zero		1
	.type		_ZN39_INTERNAL_6ec51df4_4_k_cu_75615959_87134cuda3std6ranges3__45__cpo4swapE,@object
	.size		_ZN39_INTERNAL_6ec51df4_4_k_cu_75615959_87134cuda3std6ranges3__45__cpo4swapE,(.L_11 - _ZN39_INTERNAL_6ec51df4_4_k_cu_75615959_87134cuda3std6ranges3__45__cpo4swapE)
_ZN39_INTERNAL_6ec51df4_4_k_cu_75615959_87134cuda3std6ranges3__45__cpo4swapE:
	.zero		1
.L_11:


//--------------------- .nv.constant0._ZN7cutlass13device_kernelINS_4gemm6kernel13GemmUniversalIN4cute5tupleIJiiiiEEENS1_10collective13CollectiveMmaINS1_35MainloopSm100TmaUmmaWarpSpecializedILi5ELi2ELi2ENS5_IJNS4_1CILi1EEENSA_ILi2EEESB_EEEEENS5_IJNSA_ILi128EEENSA_ILi256EEENSA_ILi64EEEEEENS_12float_e5m2_tENS5_IJlSB_lEEESJ_SK_NS4_8TiledMMAINS4_8MMA_AtomIJNS4_10MMA_TraitsINS4_19SM100_MMA_F8F6F4_SSEJSJ_SJ_fSF_SG_NS4_17integral_constantINS4_4UMMA5MajorELSR_0EEESS_NSP_INSQ_7ScaleInELST_0EEESU_EEEEEENS4_6LayoutINS5_IJSB_SB_SB_EEENS5_IJNSA_ILi0EEESZ_SZ_EEEEENS5_IJNS4_10UnderscoreES12_S12_EEEEENS4_23SM90_TMA_LOAD_MULTICASTENS4_14ComposedLayoutINS4_7SwizzleILi2ELi4ELi3EEENS4_18smem_ptr_flag_bitsILi8EEENSX_INS5_IJNSA_ILi8EEESH_EEENS5_IJSH_SB_EEEEEEEvNS4_8identityENS4_13SM90_TMA_LOADES1F_vS1G_EENS_8epilogue10collective18CollectiveEpilogueINS1J_23Sm100TmaWarpSpecializedILi4ELi2ELi64ELb0ELb0EEEJSI_NS5_IJNSX_ISF_SB_EENSX_ISH_SB_EEEEESJ_SK_SJ_SK_NS1J_6fusion15FusionCallbacksIS1N_NS1R_17LinearCombinationISJ_fSJ_fLNS_15FloatRoundStyleE2EEESI_S1Q_JEEENS4_5SM1004TMEM4LOAD26SM100_TMEM_LOAD_32dp32b64xES1H_S1F_NS4_39AutoVectorizingCopyWithAssumedAlignmentILi128EEENS4_14SM90_TMA_STOREES1F_S22_S22_EEEvvEEEEvNT_6ParamsE --------------------------
	.section	.nv.constant0._ZN7cutlass13device_kernelINS_4gemm6kernel13GemmUniversalIN4cute5tupleIJiiiiEEENS1_10collective13CollectiveMmaINS1_35MainloopSm100TmaUmmaWarpSpecializedILi5ELi2ELi2ENS5_IJNS4_1CILi1EEENSA_ILi2EEESB_EEEEENS5_IJNSA_ILi128EEENSA_ILi256EEENSA_ILi64EEEEEENS_12float_e5m2_tENS5_IJlSB_lEEESJ_SK_NS4_8TiledMMAINS4_8MMA_AtomIJNS4_10MMA_TraitsINS4_19SM100_MMA_F8F6F4_SSEJSJ_SJ_fSF_SG_NS4_17integral_constantINS4_4UMMA5MajorELSR_0EEESS_NSP_INSQ_7ScaleInELST_0EEESU_EEEEEENS4_6LayoutINS5_IJSB_SB_SB_EEENS5_IJNSA_ILi0EEESZ_SZ_EEEEENS5_IJNS4_10UnderscoreES12_S12_EEEEENS4_23SM90_TMA_LOAD_MULTICASTENS4_14ComposedLayoutINS4_7SwizzleILi2ELi4ELi3EEENS4_18smem_ptr_flag_bitsILi8EEENSX_INS5_IJNSA_ILi8EEESH_EEENS5_IJSH_SB_EEEEEEEvNS4_8identityENS4_13SM90_TMA_LOADES1F_vS1G_EENS_8epilogue10collective18CollectiveEpilogueINS1J_23Sm100TmaWarpSpecializedILi4ELi2ELi64ELb0ELb0EEEJSI_NS5_IJNSX_ISF_SB_EENSX_ISH_SB_EEEEESJ_SK_SJ_SK_NS1J_6fusion15FusionCallbacksIS1N_NS1R_17LinearCombinationISJ_fSJ_fLNS_15FloatRoundStyleE2EEESI_S1Q_JEEENS4_5SM1004TMEM4LOAD26SM100_TMEM_LOAD_32dp32b64xES1H_S1F_NS4_39AutoVectorizingCopyWithAssumedAlignmentILi128EEENS4_14SM90_TMA_STOREES1F_S22_S22_EEEvvEEEEvNT_6ParamsE,"a",@progbits
	.sectionflags	@""
	.align	4
.nv.constant0._ZN7cutlass13device_kernelINS_4gemm6kernel13GemmUniversalIN4cute5tupleIJiiiiEEENS1_10collective13CollectiveMmaINS1_35MainloopSm100TmaUmmaWarpSpecializedILi5ELi2ELi2ENS5_IJNS4_1CILi1EEENSA_ILi2EEESB_EEEEENS5_IJNSA_ILi128EEENSA_ILi256EEENSA_ILi64EEEEEENS_12float_e5m2_tENS5_IJlSB_lEEESJ_SK_NS4_8TiledMMAINS4_8MMA_AtomIJNS4_10MMA_TraitsINS4_19SM100_MMA_F8F6F4_SSEJSJ_SJ_fSF_SG_NS4_17integral_constantINS4_4UMMA5MajorELSR_0EEESS_NSP_INSQ_7ScaleInELST_0EEESU_EEEEEENS4_6LayoutINS5_IJSB_SB_SB_EEENS5_IJNSA_ILi0EEESZ_SZ_EEEEENS5_IJNS4_10UnderscoreES12_S12_EEEEENS4_23SM90_TMA_LOAD_MULTICASTENS4_14ComposedLayoutINS4_7SwizzleILi2ELi4ELi3EEENS4_18smem_ptr_flag_bitsILi8EEENSX_INS5_IJNSA_ILi8EEESH_EEENS5_IJSH_SB_EEEEEEEvNS4_8identityENS4_13SM90_TMA_LOADES1F_vS1G_EENS_8epilogue10collective18CollectiveEpilogueINS1J_23Sm100TmaWarpSpecializedILi4ELi2ELi64ELb0ELb0EEEJSI_NS5_IJNSX_ISF_SB_EENSX_ISH_SB_EEEEESJ_SK_SJ_SK_NS1J_6fusion15FusionCallbacksIS1N_NS1R_17LinearCombinationISJ_fSJ_fLNS_15FloatRoundStyleE2EEESI_S1Q_JEEENS4_5SM1004TMEM4LOAD26SM100_TMEM_LOAD_32dp32b64xES1H_S1F_NS4_39AutoVectorizingCopyWithAssumedAlignmentILi128EEENS4_14SM90_TMA_STOREES1F_S22_S22_EEEvvEEEEvNT_6ParamsE:
	.zero		2944


//--------------------- SYMBOLS --------------------------

	.type		.nv.reservedSmem.offset0,@object
	.size		.nv.reservedSmem.offset0,0x4
	.type		.nv.reservedSmem.cap,@object
	.size		.nv.reservedSmem.cap,0x4
	.type		__assertfail,@function
